//
// Generated by NVIDIA NVVM Compiler
//
// Compiler Build ID: CL-36424714
// Cuda compilation tools, release 13.0, V13.0.88
// Based on NVVM 20.0.0
//

.version 9.0
.target sm_100
.address_size 64

	// .globl	_Z20byte_to_float_kernelPKcPfj

.visible .entry _Z20byte_to_float_kernelPKcPfj(
	.param .u64 .ptr .align 1 _Z20byte_to_float_kernelPKcPfj_param_0,
	.param .u64 .ptr .align 1 _Z20byte_to_float_kernelPKcPfj_param_1,
	.param .u32 _Z20byte_to_float_kernelPKcPfj_param_2
)
{
	.reg .pred 	%p<3>;
	.reg .b16 	%rs<2>;
	.reg .b32 	%r<11>;
	.reg .b32 	%f<2>;
	.reg .b64 	%rd<9>;

	ld.param.u64 	%rd3, [_Z20byte_to_float_kernelPKcPfj_param_0];
	ld.param.u64 	%rd4, [_Z20byte_to_float_kernelPKcPfj_param_1];
	ld.param.u32 	%r6, [_Z20byte_to_float_kernelPKcPfj_param_2];
	mov.u32 	%r7, %ctaid.x;
	mov.u32 	%r1, %ntid.x;
	mov.u32 	%r8, %tid.x;
	mad.lo.s32 	%r10, %r7, %r1, %r8;
	setp.ge.u32 	%p1, %r10, %r6;
	@%p1 bra 	$L__BB0_3;
	mov.u32 	%r9, %nctaid.x;
	mul.lo.s32 	%r3, %r9, %r1;
	cvta.to.global.u64 	%rd1, %rd3;
	cvta.to.global.u64 	%rd2, %rd4;
$L__BB0_2:
	cvt.u64.u32 	%rd5, %r10;
	add.s64 	%rd6, %rd1, %rd5;
	ld.global.s8 	%rs1, [%rd6];
	cvt.rn.f32.s16 	%f1, %rs1;
	mul.wide.u32 	%rd7, %r10, 4;
	add.s64 	%rd8, %rd2, %rd7;
	st.global.f32 	[%rd8], %f1;
	add.s32 	%r10, %r10, %r3;
	setp.lt.u32 	%p2, %r10, %r6;
	@%p2 bra 	$L__BB0_2;
$L__BB0_3:
	ret;

}
	// .globl	_Z28scalar_weight_complex_kernelfPfj
.visible .entry _Z28scalar_weight_complex_kernelfPfj(
	.param .f32 _Z28scalar_weight_complex_kernelfPfj_param_0,
	.param .u64 .ptr .align 1 _Z28scalar_weight_complex_kernelfPfj_param_1,
	.param .u32 _Z28scalar_weight_complex_kernelfPfj_param_2
)
{
	.reg .pred 	%p<3>;
	.reg .b32 	%r<12>;
	.reg .b32 	%f<6>;
	.reg .b64 	%rd<5>;

	ld.param.f32 	%f1, [_Z28scalar_weight_complex_kernelfPfj_param_0];
	ld.param.u64 	%rd2, [_Z28scalar_weight_complex_kernelfPfj_param_1];
	ld.param.u32 	%r6, [_Z28scalar_weight_complex_kernelfPfj_param_2];
	mov.u32 	%r7, %ctaid.x;
	mov.u32 	%r1, %ntid.x;
	mov.u32 	%r8, %tid.x;
	mad.lo.s32 	%r11, %r7, %r1, %r8;
	setp.ge.u32 	%p1, %r11, %r6;
	@%p1 bra 	$L__BB1_3;
	mov.u32 	%r9, %nctaid.x;
	mul.lo.s32 	%r3, %r9, %r1;
	cvta.to.global.u64 	%rd1, %rd2;
$L__BB1_2:
	shl.b32 	%r10, %r11, 1;
	mul.wide.u32 	%rd3, %r10, 4;
	add.s64 	%rd4, %rd1, %rd3;
	ld.global.f32 	%f2, [%rd4];
	mul.f32 	%f3, %f1, %f2;
	st.global.f32 	[%rd4], %f3;
	ld.global.f32 	%f4, [%rd4+4];
	mul.f32 	%f5, %f1, %f4;
	st.global.f32 	[%rd4+4], %f5;
	add.s32 	%r11, %r11, %r3;
	setp.lt.u32 	%p2, %r11, %r6;
	@%p2 bra 	$L__BB1_2;
$L__BB1_3:
	ret;

}
	// .globl	_Z28vector_weight_complex_kernelPKfPfj
.visible .entry _Z28vector_weight_complex_kernelPKfPfj(
	.param .u64 .ptr .align 1 _Z28vector_weight_complex_kernelPKfPfj_param_0,
	.param .u64 .ptr .align 1 _Z28vector_weight_complex_kernelPKfPfj_param_1,
	.param .u32 _Z28vector_weight_complex_kernelPKfPfj_param_2
)
{
	.reg .pred 	%p<3>;
	.reg .b32 	%r<12>;
	.reg .b32 	%f<7>;
	.reg .b64 	%rd<9>;

	ld.param.u64 	%rd3, [_Z28vector_weight_complex_kernelPKfPfj_param_0];
	ld.param.u64 	%rd4, [_Z28vector_weight_complex_kernelPKfPfj_param_1];
	ld.param.u32 	%r6, [_Z28vector_weight_complex_kernelPKfPfj_param_2];
	mov.u32 	%r7, %ctaid.x;
	mov.u32 	%r1, %ntid.x;
	mov.u32 	%r8, %tid.x;
	mad.lo.s32 	%r11, %r7, %r1, %r8;
	setp.ge.u32 	%p1, %r11, %r6;
	@%p1 bra 	$L__BB2_3;
	mov.u32 	%r9, %nctaid.x;
	mul.lo.s32 	%r3, %r9, %r1;
	cvta.to.global.u64 	%rd1, %rd4;
	cvta.to.global.u64 	%rd2, %rd3;
$L__BB2_2:
	shl.b32 	%r10, %r11, 1;
	mul.wide.u32 	%rd5, %r10, 4;
	add.s64 	%rd6, %rd1, %rd5;
	ld.global.f32 	%f1, [%rd6];
	mul.wide.u32 	%rd7, %r11, 4;
	add.s64 	%rd8, %rd2, %rd7;
	ld.global.f32 	%f2, [%rd8];
	mul.f32 	%f3, %f1, %f2;
	st.global.f32 	[%rd6], %f3;
	ld.global.f32 	%f4, [%rd6+4];
	ld.global.f32 	%f5, [%rd8];
	mul.f32 	%f6, %f4, %f5;
	st.global.f32 	[%rd6+4], %f6;
	add.s32 	%r11, %r11, %r3;
	setp.lt.u32 	%p2, %r11, %r6;
	@%p2 bra 	$L__BB2_2;
$L__BB2_3:
	ret;

}
	// .globl	_Z27array_weight_complex_kernelPKfPfjj
.visible .entry _Z27array_weight_complex_kernelPKfPfjj(
	.param .u64 .ptr .align 1 _Z27array_weight_complex_kernelPKfPfjj_param_0,
	.param .u64 .ptr .align 1 _Z27array_weight_complex_kernelPKfPfjj_param_1,
	.param .u32 _Z27array_weight_complex_kernelPKfPfjj_param_2,
	.param .u32 _Z27array_weight_complex_kernelPKfPfjj_param_3
)
{
	.reg .b32 	%r<6>;
	.reg .b32 	%f<6>;
	.reg .b64 	%rd<9>;

	ld.param.u64 	%rd1, [_Z27array_weight_complex_kernelPKfPfjj_param_0];
	ld.param.u64 	%rd2, [_Z27array_weight_complex_kernelPKfPfjj_param_1];
	ld.param.u32 	%r1, [_Z27array_weight_complex_kernelPKfPfjj_param_3];
	cvta.to.global.u64 	%rd3, %rd2;
	cvta.to.global.u64 	%rd4, %rd1;
	mov.u32 	%r2, %tid.x;
	mul.wide.u32 	%rd5, %r2, 4;
	add.s64 	%rd6, %rd4, %rd5;
	ld.global.f32 	%f1, [%rd6];
	mov.u32 	%r3, %ctaid.x;
	mad.lo.s32 	%r4, %r1, %r2, %r3;
	shl.b32 	%r5, %r4, 1;
	mul.wide.s32 	%rd7, %r5, 4;
	add.s64 	%rd8, %rd3, %rd7;
	ld.global.f32 	%f2, [%rd8];
	mul.f32 	%f3, %f1, %f2;
	st.global.f32 	[%rd8], %f3;
	ld.global.f32 	%f4, [%rd8+4];
	mul.f32 	%f5, %f1, %f4;
	st.global.f32 	[%rd8+4], %f5;
	ret;

}
	// .globl	_Z23complex_multiply_kernelPKfPfj
.visible .entry _Z23complex_multiply_kernelPKfPfj(
	.param .u64 .ptr .align 1 _Z23complex_multiply_kernelPKfPfj_param_0,
	.param .u64 .ptr .align 1 _Z23complex_multiply_kernelPKfPfj_param_1,
	.param .u32 _Z23complex_multiply_kernelPKfPfj_param_2
)
{
	.reg .pred 	%p<3>;
	.reg .b32 	%r<12>;
	.reg .b32 	%f<12>;
	.reg .b64 	%rd<8>;

	ld.param.u64 	%rd3, [_Z23complex_multiply_kernelPKfPfj_param_0];
	ld.param.u64 	%rd4, [_Z23complex_multiply_kernelPKfPfj_param_1];
	ld.param.u32 	%r6, [_Z23complex_multiply_kernelPKfPfj_param_2];
	mov.u32 	%r7, %ctaid.x;
	mov.u32 	%r1, %ntid.x;
	mov.u32 	%r8, %tid.x;
	mad.lo.s32 	%r11, %r7, %r1, %r8;
	setp.ge.u32 	%p1, %r11, %r6;
	@%p1 bra 	$L__BB4_3;
	mov.u32 	%r9, %nctaid.x;
	mul.lo.s32 	%r3, %r9, %r1;
	cvta.to.global.u64 	%rd1, %rd4;
	cvta.to.global.u64 	%rd2, %rd3;
$L__BB4_2:
	shl.b32 	%r10, %r11, 1;
	mul.wide.u32 	%rd5, %r10, 4;
	add.s64 	%rd6, %rd1, %rd5;
	ld.global.f32 	%f1, [%rd6];
	add.s64 	%rd7, %rd2, %rd5;
	ld.global.f32 	%f2, [%rd7];
	mul.f32 	%f3, %f1, %f2;
	ld.global.f32 	%f4, [%rd6+4];
	ld.global.f32 	%f5, [%rd7+4];
	mul.f32 	%f6, %f4, %f5;
	sub.f32 	%f7, %f3, %f6;
	st.global.f32 	[%rd6], %f7;
	ld.global.f32 	%f8, [%rd7];
	ld.global.f32 	%f9, [%rd7+4];
	mul.f32 	%f10, %f1, %f9;
	fma.rn.f32 	%f11, %f4, %f8, %f10;
	st.global.f32 	[%rd6+4], %f11;
	add.s32 	%r11, %r11, %r3;
	setp.lt.u32 	%p2, %r11, %r6;
	@%p2 bra 	$L__BB4_2;
$L__BB4_3:
	ret;

}
	// .globl	_Z28fast_complex_multiply_kernelPKfPfj
.visible .entry _Z28fast_complex_multiply_kernelPKfPfj(
	.param .u64 .ptr .align 1 _Z28fast_complex_multiply_kernelPKfPfj_param_0,
	.param .u64 .ptr .align 1 _Z28fast_complex_multiply_kernelPKfPfj_param_1,
	.param .u32 _Z28fast_complex_multiply_kernelPKfPfj_param_2
)
{
	.reg .pred 	%p<3>;
	.reg .b32 	%r<12>;
	.reg .b32 	%f<12>;
	.reg .b64 	%rd<8>;

	ld.param.u64 	%rd3, [_Z28fast_complex_multiply_kernelPKfPfj_param_0];
	ld.param.u64 	%rd4, [_Z28fast_complex_multiply_kernelPKfPfj_param_1];
	ld.param.u32 	%r6, [_Z28fast_complex_multiply_kernelPKfPfj_param_2];
	mov.u32 	%r7, %ctaid.x;
	mov.u32 	%r1, %ntid.x;
	mov.u32 	%r8, %tid.x;
	mad.lo.s32 	%r11, %r7, %r1, %r8;
	setp.ge.u32 	%p1, %r11, %r6;
	@%p1 bra 	$L__BB5_3;
	mov.u32 	%r9, %nctaid.x;
	mul.lo.s32 	%r3, %r9, %r1;
	cvta.to.global.u64 	%rd1, %rd4;
	cvta.to.global.u64 	%rd2, %rd3;
$L__BB5_2:
	shl.b32 	%r10, %r11, 1;
	mul.wide.u32 	%rd5, %r10, 4;
	add.s64 	%rd6, %rd1, %rd5;
	ld.global.f32 	%f1, [%rd6];
	add.s64 	%rd7, %rd2, %rd5;
	ld.global.f32 	%f2, [%rd7];
	ld.global.f32 	%f3, [%rd7+4];
	add.f32 	%f4, %f2, %f3;
	mul.f32 	%f5, %f1, %f4;
	ld.global.f32 	%f6, [%rd6+4];
	add.f32 	%f7, %f1, %f6;
	mul.f32 	%f8, %f3, %f7;
	sub.f32 	%f9, %f6, %f1;
	sub.f32 	%f10, %f5, %f8;
	st.global.f32 	[%rd6], %f10;
	fma.rn.f32 	%f11, %f2, %f9, %f5;
	st.global.f32 	[%rd6+4], %f11;
	add.s32 	%r11, %r11, %r3;
	setp.lt.u32 	%p2, %r11, %r6;
	@%p2 bra 	$L__BB5_2;
$L__BB5_3:
	ret;

}
	// .globl	_Z30mwax_lookup_delay_gains_kernelPKiPK6float2PS1_jjj
.visible .entry _Z30mwax_lookup_delay_gains_kernelPKiPK6float2PS1_jjj(
	.param .u64 .ptr .align 1 _Z30mwax_lookup_delay_gains_kernelPKiPK6float2PS1_jjj_param_0,
	.param .u64 .ptr .align 1 _Z30mwax_lookup_delay_gains_kernelPKiPK6float2PS1_jjj_param_1,
	.param .u64 .ptr .align 1 _Z30mwax_lookup_delay_gains_kernelPKiPK6float2PS1_jjj_param_2,
	.param .u32 _Z30mwax_lookup_delay_gains_kernelPKiPK6float2PS1_jjj_param_3,
	.param .u32 _Z30mwax_lookup_delay_gains_kernelPKiPK6float2PS1_jjj_param_4,
	.param .u32 _Z30mwax_lookup_delay_gains_kernelPKiPK6float2PS1_jjj_param_5
)
{
	.reg .pred 	%p<10>;
	.reg .b32 	%r<77>;
	.reg .b32 	%f<3>;
	.reg .b64 	%rd<41>;

	ld.param.u64 	%rd2, [_Z30mwax_lookup_delay_gains_kernelPKiPK6float2PS1_jjj_param_0];
	ld.param.u64 	%rd3, [_Z30mwax_lookup_delay_gains_kernelPKiPK6float2PS1_jjj_param_1];
	ld.param.u64 	%rd4, [_Z30mwax_lookup_delay_gains_kernelPKiPK6float2PS1_jjj_param_2];
	ld.param.u32 	%r39, [_Z30mwax_lookup_delay_gains_kernelPKiPK6float2PS1_jjj_param_4];
	ld.param.u32 	%r40, [_Z30mwax_lookup_delay_gains_kernelPKiPK6float2PS1_jjj_param_5];
	cvta.to.global.u64 	%rd1, %rd4;
	cvta.to.global.u64 	%rd5, %rd3;
	cvta.to.global.u64 	%rd6, %rd2;
	mov.u32 	%r41, %tid.x;
	mul.wide.u32 	%rd7, %r41, 4;
	add.s64 	%rd8, %rd6, %rd7;
	ld.global.u32 	%r42, [%rd8];
	add.s32 	%r43, %r42, 1000;
	mov.u32 	%r1, %ctaid.x;
	mad.lo.s32 	%r44, %r43, %r39, %r1;
	mul.wide.s32 	%rd9, %r44, 8;
	add.s64 	%rd10, %rd5, %rd9;
	ld.global.v2.f32 	{%f1, %f2}, [%rd10];
	mul.lo.s32 	%r2, %r40, %r41;
	setp.eq.s32 	%p1, %r40, 0;
	@%p1 bra 	$L__BB6_12;
	and.b32  	%r3, %r40, 7;
	setp.lt.u32 	%p2, %r40, 8;
	mov.b32 	%r75, 0;
	@%p2 bra 	$L__BB6_4;
	and.b32  	%r75, %r40, -8;
	neg.s32 	%r73, %r75;
	mul.lo.s32 	%r46, %r2, %r39;
	add.s32 	%r47, %r46, %r39;
	add.s32 	%r72, %r1, %r47;
	shl.b32 	%r7, %r39, 3;
	add.s32 	%r48, %r2, 2;
	mad.lo.s32 	%r71, %r39, %r48, %r1;
	add.s32 	%r49, %r2, 3;
	mad.lo.s32 	%r70, %r39, %r49, %r1;
	add.s32 	%r50, %r2, 4;
	mad.lo.s32 	%r69, %r39, %r50, %r1;
	add.s32 	%r51, %r2, 5;
	mad.lo.s32 	%r68, %r39, %r51, %r1;
	add.s32 	%r52, %r2, 6;
	mad.lo.s32 	%r67, %r39, %r52, %r1;
	add.s32 	%r53, %r2, 7;
	mad.lo.s32 	%r66, %r39, %r53, %r1;
	add.s32 	%r65, %r1, %r46;
$L__BB6_3:
	.pragma "nounroll";
	mul.wide.u32 	%rd11, %r65, 8;
	add.s64 	%rd12, %rd1, %rd11;
	st.global.v2.f32 	[%rd12], {%f1, %f2};
	mul.wide.u32 	%rd13, %r72, 8;
	add.s64 	%rd14, %rd1, %rd13;
	st.global.v2.f32 	[%rd14], {%f1, %f2};
	mul.wide.u32 	%rd15, %r71, 8;
	add.s64 	%rd16, %rd1, %rd15;
	st.global.v2.f32 	[%rd16], {%f1, %f2};
	mul.wide.u32 	%rd17, %r70, 8;
	add.s64 	%rd18, %rd1, %rd17;
	st.global.v2.f32 	[%rd18], {%f1, %f2};
	mul.wide.u32 	%rd19, %r69, 8;
	add.s64 	%rd20, %rd1, %rd19;
	st.global.v2.f32 	[%rd20], {%f1, %f2};
	mul.wide.u32 	%rd21, %r68, 8;
	add.s64 	%rd22, %rd1, %rd21;
	st.global.v2.f32 	[%rd22], {%f1, %f2};
	mul.wide.u32 	%rd23, %r67, 8;
	add.s64 	%rd24, %rd1, %rd23;
	st.global.v2.f32 	[%rd24], {%f1, %f2};
	mul.wide.u32 	%rd25, %r66, 8;
	add.s64 	%rd26, %rd1, %rd25;
	st.global.v2.f32 	[%rd26], {%f1, %f2};
	add.s32 	%r73, %r73, 8;
	add.s32 	%r72, %r72, %r7;
	add.s32 	%r71, %r71, %r7;
	add.s32 	%r70, %r70, %r7;
	add.s32 	%r69, %r69, %r7;
	add.s32 	%r68, %r68, %r7;
	add.s32 	%r67, %r67, %r7;
	add.s32 	%r66, %r66, %r7;
	add.s32 	%r65, %r65, %r7;
	setp.ne.s32 	%p3, %r73, 0;
	@%p3 bra 	$L__BB6_3;
$L__BB6_4:
	setp.eq.s32 	%p4, %r3, 0;
	@%p4 bra 	$L__BB6_12;
	and.b32  	%r34, %r40, 3;
	setp.lt.u32 	%p5, %r3, 4;
	@%p5 bra 	$L__BB6_7;
	add.s32 	%r54, %r75, %r2;
	mad.lo.s32 	%r55, %r54, %r39, %r1;
	mul.wide.u32 	%rd27, %r55, 8;
	add.s64 	%rd28, %rd1, %rd27;
	st.global.v2.f32 	[%rd28], {%f1, %f2};
	add.s32 	%r56, %r55, %r39;
	mul.wide.u32 	%rd29, %r56, 8;
	add.s64 	%rd30, %rd1, %rd29;
	st.global.v2.f32 	[%rd30], {%f1, %f2};
	add.s32 	%r57, %r56, %r39;
	mul.wide.u32 	%rd31, %r57, 8;
	add.s64 	%rd32, %rd1, %rd31;
	st.global.v2.f32 	[%rd32], {%f1, %f2};
	add.s32 	%r58, %r57, %r39;
	mul.wide.u32 	%rd33, %r58, 8;
	add.s64 	%rd34, %rd1, %rd33;
	st.global.v2.f32 	[%rd34], {%f1, %f2};
	add.s32 	%r75, %r75, 4;
$L__BB6_7:
	setp.eq.s32 	%p6, %r34, 0;
	@%p6 bra 	$L__BB6_12;
	setp.eq.s32 	%p7, %r34, 1;
	@%p7 bra 	$L__BB6_10;
	add.s32 	%r59, %r75, %r2;
	mad.lo.s32 	%r60, %r59, %r39, %r1;
	mul.wide.u32 	%rd35, %r60, 8;
	add.s64 	%rd36, %rd1, %rd35;
	st.global.v2.f32 	[%rd36], {%f1, %f2};
	add.s32 	%r61, %r60, %r39;
	mul.wide.u32 	%rd37, %r61, 8;
	add.s64 	%rd38, %rd1, %rd37;
	st.global.v2.f32 	[%rd38], {%f1, %f2};
	add.s32 	%r75, %r75, 2;
$L__BB6_10:
	and.b32  	%r62, %r40, 1;
	setp.eq.b32 	%p8, %r62, 1;
	not.pred 	%p9, %p8;
	@%p9 bra 	$L__BB6_12;
	add.s32 	%r63, %r75, %r2;
	mad.lo.s32 	%r64, %r63, %r39, %r1;
	mul.wide.u32 	%rd39, %r64, 8;
	add.s64 	%rd40, %rd1, %rd39;
	st.global.v2.f32 	[%rd40], {%f1, %f2};
$L__BB6_12:
	ret;

}
	// .globl	_Z40mwax_lookup_and_apply_delay_gains_kernelPKiPKfPfjjj
.visible .entry _Z40mwax_lookup_and_apply_delay_gains_kernelPKiPKfPfjjj(
	.param .u64 .ptr .align 1 _Z40mwax_lookup_and_apply_delay_gains_kernelPKiPKfPfjjj_param_0,
	.param .u64 .ptr .align 1 _Z40mwax_lookup_and_apply_delay_gains_kernelPKiPKfPfjjj_param_1,
	.param .u64 .ptr .align 1 _Z40mwax_lookup_and_apply_delay_gains_kernelPKiPKfPfjjj_param_2,
	.param .u32 _Z40mwax_lookup_and_apply_delay_gains_kernelPKiPKfPfjjj_param_3,
	.param .u32 _Z40mwax_lookup_and_apply_delay_gains_kernelPKiPKfPfjjj_param_4,
	.param .u32 _Z40mwax_lookup_and_apply_delay_gains_kernelPKiPKfPfjjj_param_5
)
{
	.reg .pred 	%p<9>;
	.reg .b32 	%r<82>;
	.reg .b32 	%f<12>;
	.reg .b64 	%rd<43>;

	ld.param.u64 	%rd2, [_Z40mwax_lookup_and_apply_delay_gains_kernelPKiPKfPfjjj_param_0];
	ld.param.u64 	%rd3, [_Z40mwax_lookup_and_apply_delay_gains_kernelPKiPKfPfjjj_param_1];
	ld.param.u64 	%rd4, [_Z40mwax_lookup_and_apply_delay_gains_kernelPKiPKfPfjjj_param_2];
	ld.param.u32 	%r40, [_Z40mwax_lookup_and_apply_delay_gains_kernelPKiPKfPfjjj_param_4];
	ld.param.u32 	%r41, [_Z40mwax_lookup_and_apply_delay_gains_kernelPKiPKfPfjjj_param_5];
	cvta.to.global.u64 	%rd1, %rd4;
	cvta.to.global.u64 	%rd5, %rd3;
	cvta.to.global.u64 	%rd6, %rd2;
	mov.u32 	%r42, %tid.x;
	mul.wide.u32 	%rd7, %r42, 4;
	add.s64 	%rd8, %rd6, %rd7;
	ld.global.u32 	%r43, [%rd8];
	add.s32 	%r44, %r43, 1000;
	mov.u32 	%r45, %ctaid.x;
	mad.lo.s32 	%r46, %r44, %r40, %r45;
	shl.b32 	%r47, %r46, 1;
	mul.wide.s32 	%rd9, %r47, 4;
	add.s64 	%rd10, %rd5, %rd9;
	ld.global.f32 	%f1, [%rd10];
	ld.global.f32 	%f2, [%rd10+4];
	mul.lo.s32 	%r48, %r40, %r42;
	mad.lo.s32 	%r49, %r48, %r41, %r45;
	shl.b32 	%r1, %r49, 1;
	shl.b32 	%r2, %r41, 1;
	setp.eq.s32 	%p1, %r2, 0;
	@%p1 bra 	$L__BB7_12;
	mul.wide.s32 	%rd11, %r1, 4;
	add.s64 	%rd12, %rd1, %rd11;
	ld.global.f32 	%f5, [%rd12];
	ld.global.f32 	%f6, [%rd12+4];
	add.f32 	%f7, %f1, %f2;
	mul.f32 	%f8, %f5, %f7;
	add.f32 	%f9, %f5, %f6;
	mul.f32 	%f10, %f2, %f9;
	sub.f32 	%f3, %f8, %f10;
	sub.f32 	%f11, %f6, %f5;
	fma.rn.f32 	%f4, %f1, %f11, %f8;
	add.s32 	%r3, %r2, -1;
	shr.u32 	%r51, %r3, 1;
	add.s32 	%r4, %r51, 1;
	and.b32  	%r5, %r4, 7;
	setp.lt.u32 	%p2, %r2, 15;
	mov.b32 	%r79, 0;
	@%p2 bra 	$L__BB7_4;
	shl.b32 	%r53, %r40, 3;
	add.s32 	%r77, %r53, %r1;
	shl.b32 	%r7, %r40, 4;
	mad.lo.s32 	%r76, %r40, 10, %r1;
	mad.lo.s32 	%r75, %r40, 12, %r1;
	mad.lo.s32 	%r74, %r40, 14, %r1;
	shl.b32 	%r54, %r40, 2;
	add.s32 	%r73, %r54, %r1;
	mad.lo.s32 	%r72, %r40, 6, %r1;
	shl.b32 	%r55, %r40, 1;
	add.s32 	%r71, %r55, %r1;
	and.b32  	%r56, %r4, 2147483640;
	neg.s32 	%r69, %r56;
	mov.b32 	%r79, 0;
	mov.u32 	%r70, %r1;
$L__BB7_3:
	.pragma "nounroll";
	mul.wide.u32 	%rd13, %r70, 4;
	add.s64 	%rd14, %rd1, %rd13;
	st.global.f32 	[%rd14], %f3;
	st.global.f32 	[%rd14+4], %f4;
	mul.wide.u32 	%rd15, %r71, 4;
	add.s64 	%rd16, %rd1, %rd15;
	st.global.f32 	[%rd16], %f3;
	st.global.f32 	[%rd16+4], %f4;
	mul.wide.u32 	%rd17, %r73, 4;
	add.s64 	%rd18, %rd1, %rd17;
	st.global.f32 	[%rd18], %f3;
	st.global.f32 	[%rd18+4], %f4;
	mul.wide.u32 	%rd19, %r72, 4;
	add.s64 	%rd20, %rd1, %rd19;
	st.global.f32 	[%rd20], %f3;
	st.global.f32 	[%rd20+4], %f4;
	mul.wide.u32 	%rd21, %r77, 4;
	add.s64 	%rd22, %rd1, %rd21;
	st.global.f32 	[%rd22], %f3;
	st.global.f32 	[%rd22+4], %f4;
	mul.wide.u32 	%rd23, %r76, 4;
	add.s64 	%rd24, %rd1, %rd23;
	st.global.f32 	[%rd24], %f3;
	st.global.f32 	[%rd24+4], %f4;
	mul.wide.u32 	%rd25, %r75, 4;
	add.s64 	%rd26, %rd1, %rd25;
	st.global.f32 	[%rd26], %f3;
	st.global.f32 	[%rd26+4], %f4;
	mul.wide.u32 	%rd27, %r74, 4;
	add.s64 	%rd28, %rd1, %rd27;
	st.global.f32 	[%rd28], %f3;
	st.global.f32 	[%rd28+4], %f4;
	add.s32 	%r79, %r79, 16;
	add.s32 	%r77, %r77, %r7;
	add.s32 	%r76, %r76, %r7;
	add.s32 	%r75, %r75, %r7;
	add.s32 	%r74, %r74, %r7;
	add.s32 	%r73, %r73, %r7;
	add.s32 	%r72, %r72, %r7;
	add.s32 	%r71, %r71, %r7;
	add.s32 	%r70, %r70, %r7;
	add.s32 	%r69, %r69, 8;
	setp.ne.s32 	%p3, %r69, 0;
	@%p3 bra 	$L__BB7_3;
$L__BB7_4:
	setp.eq.s32 	%p4, %r5, 0;
	@%p4 bra 	$L__BB7_12;
	setp.lt.u32 	%p5, %r5, 4;
	@%p5 bra 	$L__BB7_7;
	mad.lo.s32 	%r57, %r79, %r40, %r1;
	mul.wide.u32 	%rd29, %r57, 4;
	add.s64 	%rd30, %rd1, %rd29;
	st.global.f32 	[%rd30], %f3;
	st.global.f32 	[%rd30+4], %f4;
	shl.b32 	%r58, %r40, 1;
	add.s32 	%r59, %r57, %r58;
	mul.wide.u32 	%rd31, %r59, 4;
	add.s64 	%rd32, %rd1, %rd31;
	st.global.f32 	[%rd32], %f3;
	st.global.f32 	[%rd32+4], %f4;
	shl.b32 	%r60, %r40, 2;
	add.s32 	%r61, %r57, %r60;
	mul.wide.u32 	%rd33, %r61, 4;
	add.s64 	%rd34, %rd1, %rd33;
	st.global.f32 	[%rd34], %f3;
	st.global.f32 	[%rd34+4], %f4;
	add.s32 	%r62, %r61, %r58;
	mul.wide.u32 	%rd35, %r62, 4;
	add.s64 	%rd36, %rd1, %rd35;
	st.global.f32 	[%rd36], %f3;
	st.global.f32 	[%rd36+4], %f4;
	add.s32 	%r79, %r79, 8;
$L__BB7_7:
	and.b32  	%r63, %r4, 3;
	setp.eq.s32 	%p6, %r63, 0;
	@%p6 bra 	$L__BB7_12;
	setp.eq.s32 	%p7, %r63, 1;
	@%p7 bra 	$L__BB7_10;
	mad.lo.s32 	%r64, %r79, %r40, %r1;
	mul.wide.u32 	%rd37, %r64, 4;
	add.s64 	%rd38, %rd1, %rd37;
	st.global.f32 	[%rd38], %f3;
	st.global.f32 	[%rd38+4], %f4;
	shl.b32 	%r65, %r40, 1;
	add.s32 	%r66, %r64, %r65;
	mul.wide.u32 	%rd39, %r66, 4;
	add.s64 	%rd40, %rd1, %rd39;
	st.global.f32 	[%rd40], %f3;
	st.global.f32 	[%rd40+4], %f4;
	add.s32 	%r79, %r79, 4;
$L__BB7_10:
	and.b32  	%r67, %r3, 2;
	setp.ne.s32 	%p8, %r67, 0;
	@%p8 bra 	$L__BB7_12;
	mad.lo.s32 	%r68, %r79, %r40, %r1;
	mul.wide.u32 	%rd41, %r68, 4;
	add.s64 	%rd42, %rd1, %rd41;
	st.global.f32 	[%rd42], %f3;
	st.global.f32 	[%rd42+4], %f4;
$L__BB7_12:
	ret;

}
	// .globl	_Z24transpose_to_xGPU_kernelPK6float2PS_jj
.visible .entry _Z24transpose_to_xGPU_kernelPK6float2PS_jj(
	.param .u64 .ptr .align 1 _Z24transpose_to_xGPU_kernelPK6float2PS_jj_param_0,
	.param .u64 .ptr .align 1 _Z24transpose_to_xGPU_kernelPK6float2PS_jj_param_1,
	.param .u32 _Z24transpose_to_xGPU_kernelPK6float2PS_jj_param_2,
	.param .u32 _Z24transpose_to_xGPU_kernelPK6float2PS_jj_param_3
)
{
	.reg .b32 	%r<7>;
	.reg .b32 	%f<3>;
	.reg .b64 	%rd<9>;

	ld.param.u64 	%rd1, [_Z24transpose_to_xGPU_kernelPK6float2PS_jj_param_0];
	ld.param.u64 	%rd2, [_Z24transpose_to_xGPU_kernelPK6float2PS_jj_param_1];
	ld.param.u32 	%r1, [_Z24transpose_to_xGPU_kernelPK6float2PS_jj_param_2];
	ld.param.u32 	%r2, [_Z24transpose_to_xGPU_kernelPK6float2PS_jj_param_3];
	cvta.to.global.u64 	%rd3, %rd2;
	cvta.to.global.u64 	%rd4, %rd1;
	mov.u32 	%r3, %ctaid.x;
	mov.u32 	%r4, %tid.x;
	mad.lo.s32 	%r5, %r1, %r3, %r4;
	mul.wide.u32 	%rd5, %r5, 8;
	add.s64 	%rd6, %rd3, %rd5;
	mad.lo.s32 	%r6, %r2, %r4, %r3;
	mul.wide.u32 	%rd7, %r6, 8;
	add.s64 	%rd8, %rd4, %rd7;
	ld.global.v2.f32 	{%f1, %f2}, [%rd8];
	st.global.v2.f32 	[%rd6], {%f1, %f2};
	ret;

}
	// .globl	_Z35transpose_to_xGPU_and_weight_kernelPKfS0_Pfjj
.visible .entry _Z35transpose_to_xGPU_and_weight_kernelPKfS0_Pfjj(
	.param .u64 .ptr .align 1 _Z35transpose_to_xGPU_and_weight_kernelPKfS0_Pfjj_param_0,
	.param .u64 .ptr .align 1 _Z35transpose_to_xGPU_and_weight_kernelPKfS0_Pfjj_param_1,
	.param .u64 .ptr .align 1 _Z35transpose_to_xGPU_and_weight_kernelPKfS0_Pfjj_param_2,
	.param .u32 _Z35transpose_to_xGPU_and_weight_kernelPKfS0_Pfjj_param_3,
	.param .u32 _Z35transpose_to_xGPU_and_weight_kernelPKfS0_Pfjj_param_4
)
{
	.reg .b32 	%r<9>;
	.reg .b32 	%f<6>;
	.reg .b64 	%rd<13>;

	ld.param.u64 	%rd1, [_Z35transpose_to_xGPU_and_weight_kernelPKfS0_Pfjj_param_0];
	ld.param.u64 	%rd2, [_Z35transpose_to_xGPU_and_weight_kernelPKfS0_Pfjj_param_1];
	ld.param.u64 	%rd3, [_Z35transpose_to_xGPU_and_weight_kernelPKfS0_Pfjj_param_2];
	ld.param.u32 	%r1, [_Z35transpose_to_xGPU_and_weight_kernelPKfS0_Pfjj_param_3];
	ld.param.u32 	%r2, [_Z35transpose_to_xGPU_and_weight_kernelPKfS0_Pfjj_param_4];
	cvta.to.global.u64 	%rd4, %rd3;
	cvta.to.global.u64 	%rd5, %rd2;
	cvta.to.global.u64 	%rd6, %rd1;
	mov.u32 	%r3, %tid.x;
	mul.wide.u32 	%rd7, %r3, 4;
	add.s64 	%rd8, %rd6, %rd7;
	ld.global.f32 	%f1, [%rd8];
	mov.u32 	%r4, %ctaid.x;
	mad.lo.s32 	%r5, %r2, %r3, %r4;
	shl.b32 	%r6, %r5, 1;
	mad.lo.s32 	%r7, %r1, %r4, %r3;
	shl.b32 	%r8, %r7, 1;
	mul.wide.s32 	%rd9, %r6, 4;
	add.s64 	%rd10, %rd5, %rd9;
	ld.global.f32 	%f2, [%rd10];
	mul.f32 	%f3, %f1, %f2;
	mul.wide.s32 	%rd11, %r8, 4;
	add.s64 	%rd12, %rd4, %rd11;
	st.global.f32 	[%rd12], %f3;
	ld.global.f32 	%f4, [%rd10+4];
	mul.f32 	%f5, %f1, %f4;
	st.global.f32 	[%rd12+4], %f5;
	ret;

}
	// .globl	_Z28detranspose_from_xGPU_kernelPK6float2PS_jj
.visible .entry _Z28detranspose_from_xGPU_kernelPK6float2PS_jj(
	.param .u64 .ptr .align 1 _Z28detranspose_from_xGPU_kernelPK6float2PS_jj_param_0,
	.param .u64 .ptr .align 1 _Z28detranspose_from_xGPU_kernelPK6float2PS_jj_param_1,
	.param .u32 _Z28detranspose_from_xGPU_kernelPK6float2PS_jj_param_2,
	.param .u32 _Z28detranspose_from_xGPU_kernelPK6float2PS_jj_param_3
)
{
	.reg .b32 	%r<7>;
	.reg .b32 	%f<3>;
	.reg .b64 	%rd<9>;

	ld.param.u64 	%rd1, [_Z28detranspose_from_xGPU_kernelPK6float2PS_jj_param_0];
	ld.param.u64 	%rd2, [_Z28detranspose_from_xGPU_kernelPK6float2PS_jj_param_1];
	ld.param.u32 	%r1, [_Z28detranspose_from_xGPU_kernelPK6float2PS_jj_param_2];
	ld.param.u32 	%r2, [_Z28detranspose_from_xGPU_kernelPK6float2PS_jj_param_3];
	cvta.to.global.u64 	%rd3, %rd2;
	cvta.to.global.u64 	%rd4, %rd1;
	mov.u32 	%r3, %ctaid.x;
	mov.u32 	%r4, %tid.x;
	mad.lo.s32 	%r5, %r1, %r4, %r3;
	mul.wide.u32 	%rd5, %r5, 8;
	add.s64 	%rd6, %rd3, %rd5;
	mad.lo.s32 	%r6, %r2, %r3, %r4;
	mul.wide.u32 	%rd7, %r6, 8;
	add.s64 	%rd8, %rd4, %rd7;
	ld.global.v2.f32 	{%f1, %f2}, [%rd8];
	st.global.v2.f32 	[%rd6], {%f1, %f2};
	ret;

}
	// .globl	_Z39detranspose_from_xGPU_and_weight_kernelPKfS0_Pfjj
.visible .entry _Z39detranspose_from_xGPU_and_weight_kernelPKfS0_Pfjj(
	.param .u64 .ptr .align 1 _Z39detranspose_from_xGPU_and_weight_kernelPKfS0_Pfjj_param_0,
	.param .u64 .ptr .align 1 _Z39detranspose_from_xGPU_and_weight_kernelPKfS0_Pfjj_param_1,
	.param .u64 .ptr .align 1 _Z39detranspose_from_xGPU_and_weight_kernelPKfS0_Pfjj_param_2,
	.param .u32 _Z39detranspose_from_xGPU_and_weight_kernelPKfS0_Pfjj_param_3,
	.param .u32 _Z39detranspose_from_xGPU_and_weight_kernelPKfS0_Pfjj_param_4
)
{
	.reg .b32 	%r<9>;
	.reg .b32 	%f<6>;
	.reg .b64 	%rd<13>;

	ld.param.u64 	%rd1, [_Z39detranspose_from_xGPU_and_weight_kernelPKfS0_Pfjj_param_0];
	ld.param.u64 	%rd2, [_Z39detranspose_from_xGPU_and_weight_kernelPKfS0_Pfjj_param_1];
	ld.param.u64 	%rd3, [_Z39detranspose_from_xGPU_and_weight_kernelPKfS0_Pfjj_param_2];
	ld.param.u32 	%r1, [_Z39detranspose_from_xGPU_and_weight_kernelPKfS0_Pfjj_param_3];
	ld.param.u32 	%r2, [_Z39detranspose_from_xGPU_and_weight_kernelPKfS0_Pfjj_param_4];
	cvta.to.global.u64 	%rd4, %rd3;
	cvta.to.global.u64 	%rd5, %rd2;
	cvta.to.global.u64 	%rd6, %rd1;
	mov.u32 	%r3, %tid.x;
	mul.wide.u32 	%rd7, %r3, 4;
	add.s64 	%rd8, %rd6, %rd7;
	ld.global.f32 	%f1, [%rd8];
	mov.u32 	%r4, %ctaid.x;
	mad.lo.s32 	%r5, %r2, %r4, %r3;
	shl.b32 	%r6, %r5, 1;
	mad.lo.s32 	%r7, %r1, %r3, %r4;
	shl.b32 	%r8, %r7, 1;
	mul.wide.s32 	%rd9, %r6, 4;
	add.s64 	%rd10, %rd5, %rd9;
	ld.global.f32 	%f2, [%rd10];
	mul.f32 	%f3, %f1, %f2;
	mul.wide.s32 	%rd11, %r8, 4;
	add.s64 	%rd12, %rd4, %rd11;
	st.global.f32 	[%rd12], %f3;
	ld.global.f32 	%f4, [%rd10+4];
	mul.f32 	%f5, %f1, %f4;
	st.global.f32 	[%rd12+4], %f5;
	ret;

}
	// .globl	_Z27xGPU_channel_average_kernelPKfPfjjj
.visible .entry _Z27xGPU_channel_average_kernelPKfPfjjj(
	.param .u64 .ptr .align 1 _Z27xGPU_channel_average_kernelPKfPfjjj_param_0,
	.param .u64 .ptr .align 1 _Z27xGPU_channel_average_kernelPKfPfjjj_param_1,
	.param .u32 _Z27xGPU_channel_average_kernelPKfPfjjj_param_2,
	.param .u32 _Z27xGPU_channel_average_kernelPKfPfjjj_param_3,
	.param .u32 _Z27xGPU_channel_average_kernelPKfPfjjj_param_4
)
{
	.reg .pred 	%p<21>;
	.reg .b32 	%r<79>;
	.reg .b32 	%f<112>;
	.reg .b64 	%rd<113>;

	ld.param.u64 	%rd6, [_Z27xGPU_channel_average_kernelPKfPfjjj_param_0];
	ld.param.u64 	%rd7, [_Z27xGPU_channel_average_kernelPKfPfjjj_param_1];
	ld.param.u32 	%r44, [_Z27xGPU_channel_average_kernelPKfPfjjj_param_2];
	ld.param.u32 	%r45, [_Z27xGPU_channel_average_kernelPKfPfjjj_param_3];
	ld.param.u32 	%r46, [_Z27xGPU_channel_average_kernelPKfPfjjj_param_4];
	cvta.to.global.u64 	%rd1, %rd7;
	cvta.to.global.u64 	%rd2, %rd6;
	mov.u32 	%r47, %ctaid.x;
	mov.u32 	%r48, %ntid.x;
	mov.u32 	%r49, %tid.x;
	mad.lo.s32 	%r74, %r47, %r48, %r49;
	setp.eq.s32 	%p1, %r45, 0;
	@%p1 bra 	$L__BB12_29;
	setp.lt.u32 	%p2, %r46, 2;
	@%p2 bra 	$L__BB12_17;
	mul.lo.s32 	%r2, %r46, %r44;
	add.s32 	%r56, %r46, -1;
	add.s32 	%r3, %r46, -2;
	add.s32 	%r57, %r46, 15;
	and.b32  	%r58, %r57, 15;
	add.s32 	%r4, %r58, -1;
	add.s32 	%r59, %r46, 7;
	and.b32  	%r60, %r59, 7;
	add.s32 	%r5, %r60, -1;
	and.b32  	%r6, %r56, 15;
	and.b32  	%r7, %r57, 7;
	and.b32  	%r8, %r59, 3;
	shl.b32 	%r9, %r44, 4;
	and.b32  	%r61, %r56, -16;
	neg.s32 	%r10, %r61;
	mov.b32 	%r64, 0;
	mul.wide.s32 	%rd4, %r44, 4;
	mov.u32 	%r66, %r74;
$L__BB12_3:
	setp.lt.u32 	%p11, %r3, 15;
	mul.wide.s32 	%rd73, %r66, 4;
	add.s64 	%rd74, %rd2, %rd73;
	add.s32 	%r69, %r66, %r44;
	ld.global.f32 	%f111, [%rd74];
	@%p11 bra 	$L__BB12_6;
	mov.u32 	%r67, %r10;
$L__BB12_5:
	.pragma "nounroll";
	mul.wide.s32 	%rd75, %r69, 4;
	add.s64 	%rd76, %rd2, %rd75;
	ld.global.f32 	%f46, [%rd76];
	add.f32 	%f47, %f111, %f46;
	add.s64 	%rd78, %rd76, %rd4;
	ld.global.f32 	%f48, [%rd78];
	add.f32 	%f49, %f47, %f48;
	add.s64 	%rd79, %rd78, %rd4;
	ld.global.f32 	%f50, [%rd79];
	add.f32 	%f51, %f49, %f50;
	add.s64 	%rd80, %rd79, %rd4;
	ld.global.f32 	%f52, [%rd80];
	add.f32 	%f53, %f51, %f52;
	add.s64 	%rd81, %rd80, %rd4;
	ld.global.f32 	%f54, [%rd81];
	add.f32 	%f55, %f53, %f54;
	add.s64 	%rd82, %rd81, %rd4;
	ld.global.f32 	%f56, [%rd82];
	add.f32 	%f57, %f55, %f56;
	add.s64 	%rd83, %rd82, %rd4;
	ld.global.f32 	%f58, [%rd83];
	add.f32 	%f59, %f57, %f58;
	add.s64 	%rd84, %rd83, %rd4;
	ld.global.f32 	%f60, [%rd84];
	add.f32 	%f61, %f59, %f60;
	add.s64 	%rd85, %rd84, %rd4;
	ld.global.f32 	%f62, [%rd85];
	add.f32 	%f63, %f61, %f62;
	add.s64 	%rd86, %rd85, %rd4;
	ld.global.f32 	%f64, [%rd86];
	add.f32 	%f65, %f63, %f64;
	add.s64 	%rd87, %rd86, %rd4;
	ld.global.f32 	%f66, [%rd87];
	add.f32 	%f67, %f65, %f66;
	add.s64 	%rd88, %rd87, %rd4;
	ld.global.f32 	%f68, [%rd88];
	add.f32 	%f69, %f67, %f68;
	add.s64 	%rd89, %rd88, %rd4;
	ld.global.f32 	%f70, [%rd89];
	add.f32 	%f71, %f69, %f70;
	add.s64 	%rd90, %rd89, %rd4;
	ld.global.f32 	%f72, [%rd90];
	add.f32 	%f73, %f71, %f72;
	add.s64 	%rd91, %rd90, %rd4;
	ld.global.f32 	%f74, [%rd91];
	add.f32 	%f75, %f73, %f74;
	add.s64 	%rd92, %rd91, %rd4;
	ld.global.f32 	%f76, [%rd92];
	add.f32 	%f111, %f75, %f76;
	add.s32 	%r69, %r69, %r9;
	add.s32 	%r67, %r67, 16;
	setp.ne.s32 	%p12, %r67, 0;
	@%p12 bra 	$L__BB12_5;
$L__BB12_6:
	setp.eq.s32 	%p13, %r6, 0;
	@%p13 bra 	$L__BB12_16;
	setp.lt.u32 	%p14, %r4, 7;
	@%p14 bra 	$L__BB12_9;
	mul.wide.s32 	%rd93, %r69, 4;
	add.s64 	%rd94, %rd2, %rd93;
	ld.global.f32 	%f78, [%rd94];
	add.f32 	%f79, %f111, %f78;
	add.s64 	%rd96, %rd94, %rd4;
	ld.global.f32 	%f80, [%rd96];
	add.f32 	%f81, %f79, %f80;
	add.s64 	%rd97, %rd96, %rd4;
	ld.global.f32 	%f82, [%rd97];
	add.f32 	%f83, %f81, %f82;
	add.s64 	%rd98, %rd97, %rd4;
	ld.global.f32 	%f84, [%rd98];
	add.f32 	%f85, %f83, %f84;
	add.s64 	%rd99, %rd98, %rd4;
	ld.global.f32 	%f86, [%rd99];
	add.f32 	%f87, %f85, %f86;
	add.s64 	%rd100, %rd99, %rd4;
	ld.global.f32 	%f88, [%rd100];
	add.f32 	%f89, %f87, %f88;
	add.s64 	%rd101, %rd100, %rd4;
	ld.global.f32 	%f90, [%rd101];
	add.f32 	%f91, %f89, %f90;
	add.s64 	%rd102, %rd101, %rd4;
	ld.global.f32 	%f92, [%rd102];
	add.f32 	%f111, %f91, %f92;
	shl.b32 	%r62, %r44, 3;
	add.s32 	%r69, %r62, %r69;
$L__BB12_9:
	setp.eq.s32 	%p15, %r7, 0;
	@%p15 bra 	$L__BB12_16;
	setp.lt.u32 	%p16, %r5, 3;
	@%p16 bra 	$L__BB12_12;
	mul.wide.s32 	%rd103, %r69, 4;
	add.s64 	%rd104, %rd2, %rd103;
	ld.global.f32 	%f94, [%rd104];
	add.f32 	%f95, %f111, %f94;
	add.s64 	%rd106, %rd104, %rd4;
	ld.global.f32 	%f96, [%rd106];
	add.f32 	%f97, %f95, %f96;
	add.s64 	%rd107, %rd106, %rd4;
	ld.global.f32 	%f98, [%rd107];
	add.f32 	%f99, %f97, %f98;
	add.s64 	%rd108, %rd107, %rd4;
	ld.global.f32 	%f100, [%rd108];
	add.f32 	%f111, %f99, %f100;
	shl.b32 	%r63, %r44, 2;
	add.s32 	%r69, %r63, %r69;
$L__BB12_12:
	setp.eq.s32 	%p17, %r8, 0;
	@%p17 bra 	$L__BB12_16;
	setp.eq.s32 	%p18, %r8, 1;
	mul.wide.s32 	%rd109, %r69, 4;
	add.s64 	%rd3, %rd2, %rd109;
	ld.global.f32 	%f101, [%rd3];
	add.f32 	%f111, %f111, %f101;
	@%p18 bra 	$L__BB12_16;
	setp.eq.s32 	%p19, %r8, 2;
	add.s64 	%rd5, %rd3, %rd4;
	ld.global.f32 	%f102, [%rd5];
	add.f32 	%f111, %f111, %f102;
	@%p19 bra 	$L__BB12_16;
	add.s64 	%rd110, %rd5, %rd4;
	ld.global.f32 	%f103, [%rd110];
	add.f32 	%f111, %f111, %f103;
$L__BB12_16:
	mul.wide.s32 	%rd111, %r74, 4;
	add.s64 	%rd112, %rd1, %rd111;
	st.global.f32 	[%rd112], %f111;
	add.s32 	%r74, %r74, %r44;
	add.s32 	%r64, %r64, 1;
	setp.eq.s32 	%p20, %r64, %r45;
	add.s32 	%r66, %r2, %r66;
	@%p20 bra 	$L__BB12_29;
	bra.uni 	$L__BB12_3;
$L__BB12_17:
	and.b32  	%r27, %r45, 15;
	setp.lt.u32 	%p3, %r45, 16;
	@%p3 bra 	$L__BB12_20;
	and.b32  	%r28, %r45, -16;
	mov.b32 	%r73, 0;
	mul.wide.s32 	%rd11, %r44, 4;
	shl.b32 	%r51, %r44, 4;
$L__BB12_19:
	.pragma "nounroll";
	mul.wide.s32 	%rd8, %r74, 4;
	add.s64 	%rd9, %rd2, %rd8;
	ld.global.f32 	%f16, [%rd9];
	add.s64 	%rd10, %rd1, %rd8;
	st.global.f32 	[%rd10], %f16;
	add.s64 	%rd12, %rd9, %rd11;
	ld.global.f32 	%f17, [%rd12];
	add.s64 	%rd13, %rd10, %rd11;
	st.global.f32 	[%rd13], %f17;
	add.s64 	%rd14, %rd12, %rd11;
	ld.global.f32 	%f18, [%rd14];
	add.s64 	%rd15, %rd13, %rd11;
	st.global.f32 	[%rd15], %f18;
	add.s64 	%rd16, %rd14, %rd11;
	ld.global.f32 	%f19, [%rd16];
	add.s64 	%rd17, %rd15, %rd11;
	st.global.f32 	[%rd17], %f19;
	add.s64 	%rd18, %rd16, %rd11;
	ld.global.f32 	%f20, [%rd18];
	add.s64 	%rd19, %rd17, %rd11;
	st.global.f32 	[%rd19], %f20;
	add.s64 	%rd20, %rd18, %rd11;
	ld.global.f32 	%f21, [%rd20];
	add.s64 	%rd21, %rd19, %rd11;
	st.global.f32 	[%rd21], %f21;
	add.s64 	%rd22, %rd20, %rd11;
	ld.global.f32 	%f22, [%rd22];
	add.s64 	%rd23, %rd21, %rd11;
	st.global.f32 	[%rd23], %f22;
	add.s64 	%rd24, %rd22, %rd11;
	ld.global.f32 	%f23, [%rd24];
	add.s64 	%rd25, %rd23, %rd11;
	st.global.f32 	[%rd25], %f23;
	add.s64 	%rd26, %rd24, %rd11;
	ld.global.f32 	%f24, [%rd26];
	add.s64 	%rd27, %rd25, %rd11;
	st.global.f32 	[%rd27], %f24;
	add.s64 	%rd28, %rd26, %rd11;
	ld.global.f32 	%f25, [%rd28];
	add.s64 	%rd29, %rd27, %rd11;
	st.global.f32 	[%rd29], %f25;
	add.s64 	%rd30, %rd28, %rd11;
	ld.global.f32 	%f26, [%rd30];
	add.s64 	%rd31, %rd29, %rd11;
	st.global.f32 	[%rd31], %f26;
	add.s64 	%rd32, %rd30, %rd11;
	ld.global.f32 	%f27, [%rd32];
	add.s64 	%rd33, %rd31, %rd11;
	st.global.f32 	[%rd33], %f27;
	add.s64 	%rd34, %rd32, %rd11;
	ld.global.f32 	%f28, [%rd34];
	add.s64 	%rd35, %rd33, %rd11;
	st.global.f32 	[%rd35], %f28;
	add.s64 	%rd36, %rd34, %rd11;
	ld.global.f32 	%f29, [%rd36];
	add.s64 	%rd37, %rd35, %rd11;
	st.global.f32 	[%rd37], %f29;
	add.s64 	%rd38, %rd36, %rd11;
	ld.global.f32 	%f30, [%rd38];
	add.s64 	%rd39, %rd37, %rd11;
	st.global.f32 	[%rd39], %f30;
	add.s64 	%rd40, %rd38, %rd11;
	add.s32 	%r74, %r51, %r74;
	ld.global.f32 	%f31, [%rd40];
	add.s64 	%rd41, %rd39, %rd11;
	st.global.f32 	[%rd41], %f31;
	add.s32 	%r73, %r73, 16;
	setp.ne.s32 	%p4, %r73, %r28;
	@%p4 bra 	$L__BB12_19;
$L__BB12_20:
	setp.eq.s32 	%p5, %r27, 0;
	@%p5 bra 	$L__BB12_29;
	and.b32  	%r34, %r45, 7;
	setp.lt.u32 	%p6, %r27, 8;
	@%p6 bra 	$L__BB12_23;
	mul.wide.s32 	%rd42, %r74, 4;
	add.s64 	%rd43, %rd2, %rd42;
	ld.global.f32 	%f32, [%rd43];
	add.s64 	%rd44, %rd1, %rd42;
	st.global.f32 	[%rd44], %f32;
	mul.wide.s32 	%rd45, %r44, 4;
	add.s64 	%rd46, %rd43, %rd45;
	ld.global.f32 	%f33, [%rd46];
	add.s64 	%rd47, %rd44, %rd45;
	st.global.f32 	[%rd47], %f33;
	add.s64 	%rd48, %rd46, %rd45;
	ld.global.f32 	%f34, [%rd48];
	add.s64 	%rd49, %rd47, %rd45;
	st.global.f32 	[%rd49], %f34;
	add.s64 	%rd50, %rd48, %rd45;
	ld.global.f32 	%f35, [%rd50];
	add.s64 	%rd51, %rd49, %rd45;
	st.global.f32 	[%rd51], %f35;
	add.s64 	%rd52, %rd50, %rd45;
	ld.global.f32 	%f36, [%rd52];
	add.s64 	%rd53, %rd51, %rd45;
	st.global.f32 	[%rd53], %f36;
	add.s64 	%rd54, %rd52, %rd45;
	ld.global.f32 	%f37, [%rd54];
	add.s64 	%rd55, %rd53, %rd45;
	st.global.f32 	[%rd55], %f37;
	add.s64 	%rd56, %rd54, %rd45;
	ld.global.f32 	%f38, [%rd56];
	add.s64 	%rd57, %rd55, %rd45;
	st.global.f32 	[%rd57], %f38;
	add.s64 	%rd58, %rd56, %rd45;
	shl.b32 	%r52, %r44, 3;
	add.s32 	%r74, %r52, %r74;
	ld.global.f32 	%f39, [%rd58];
	add.s64 	%rd59, %rd57, %rd45;
	st.global.f32 	[%rd59], %f39;
$L__BB12_23:
	setp.eq.s32 	%p7, %r34, 0;
	@%p7 bra 	$L__BB12_29;
	and.b32  	%r37, %r45, 3;
	setp.lt.u32 	%p8, %r34, 4;
	@%p8 bra 	$L__BB12_26;
	mul.wide.s32 	%rd60, %r74, 4;
	add.s64 	%rd61, %rd2, %rd60;
	ld.global.f32 	%f40, [%rd61];
	add.s64 	%rd62, %rd1, %rd60;
	st.global.f32 	[%rd62], %f40;
	mul.wide.s32 	%rd63, %r44, 4;
	add.s64 	%rd64, %rd61, %rd63;
	ld.global.f32 	%f41, [%rd64];
	add.s64 	%rd65, %rd62, %rd63;
	st.global.f32 	[%rd65], %f41;
	add.s64 	%rd66, %rd64, %rd63;
	ld.global.f32 	%f42, [%rd66];
	add.s64 	%rd67, %rd65, %rd63;
	st.global.f32 	[%rd67], %f42;
	add.s64 	%rd68, %rd66, %rd63;
	shl.b32 	%r53, %r44, 2;
	add.s32 	%r74, %r53, %r74;
	ld.global.f32 	%f43, [%rd68];
	add.s64 	%rd69, %rd67, %rd63;
	st.global.f32 	[%rd69], %f43;
$L__BB12_26:
	setp.eq.s32 	%p9, %r37, 0;
	@%p9 bra 	$L__BB12_29;
	mov.b32 	%r78, 0;
$L__BB12_28:
	.pragma "nounroll";
	mul.wide.s32 	%rd70, %r74, 4;
	add.s64 	%rd71, %rd2, %rd70;
	add.s32 	%r74, %r74, %r44;
	ld.global.f32 	%f44, [%rd71];
	add.s64 	%rd72, %rd1, %rd70;
	st.global.f32 	[%rd72], %f44;
	add.s32 	%r78, %r78, 1;
	setp.ne.s32 	%p10, %r78, %r37;
	@%p10 bra 	$L__BB12_28;
$L__BB12_29:
	ret;

}
	// .globl	_Z43xGPU_channel_average_shift_and_scale_kernelPKfPfjjjff
.visible .entry _Z43xGPU_channel_average_shift_and_scale_kernelPKfPfjjjff(
	.param .u64 .ptr .align 1 _Z43xGPU_channel_average_shift_and_scale_kernelPKfPfjjjff_param_0,
	.param .u64 .ptr .align 1 _Z43xGPU_channel_average_shift_and_scale_kernelPKfPfjjjff_param_1,
	.param .u32 _Z43xGPU_channel_average_shift_and_scale_kernelPKfPfjjjff_param_2,
	.param .u32 _Z43xGPU_channel_average_shift_and_scale_kernelPKfPfjjjff_param_3,
	.param .u32 _Z43xGPU_channel_average_shift_and_scale_kernelPKfPfjjjff_param_4,
	.param .f32 _Z43xGPU_channel_average_shift_and_scale_kernelPKfPfjjjff_param_5,
	.param .f32 _Z43xGPU_channel_average_shift_and_scale_kernelPKfPfjjjff_param_6
)
{
	.reg .pred 	%p<32>;
	.reg .b32 	%r<137>;
	.reg .b32 	%f<177>;
	.reg .b64 	%rd<106>;

	ld.param.u64 	%rd6, [_Z43xGPU_channel_average_shift_and_scale_kernelPKfPfjjjff_param_0];
	ld.param.u64 	%rd7, [_Z43xGPU_channel_average_shift_and_scale_kernelPKfPfjjjff_param_1];
	ld.param.u32 	%r70, [_Z43xGPU_channel_average_shift_and_scale_kernelPKfPfjjjff_param_2];
	ld.param.u32 	%r71, [_Z43xGPU_channel_average_shift_and_scale_kernelPKfPfjjjff_param_3];
	ld.param.u32 	%r72, [_Z43xGPU_channel_average_shift_and_scale_kernelPKfPfjjjff_param_4];
	ld.param.f32 	%f30, [_Z43xGPU_channel_average_shift_and_scale_kernelPKfPfjjjff_param_5];
	ld.param.f32 	%f31, [_Z43xGPU_channel_average_shift_and_scale_kernelPKfPfjjjff_param_6];
	cvta.to.global.u64 	%rd1, %rd7;
	cvta.to.global.u64 	%rd2, %rd6;
	mov.u32 	%r73, %ctaid.x;
	mov.u32 	%r74, %ntid.x;
	mov.u32 	%r75, %tid.x;
	mad.lo.s32 	%r1, %r73, %r74, %r75;
	mul.lo.s32 	%r76, %r71, %r70;
	shr.u32 	%r77, %r76, 1;
	add.s32 	%r132, %r77, %r1;
	mul.wide.s32 	%rd8, %r1, 4;
	add.s64 	%rd9, %rd2, %rd8;
	ld.global.f32 	%f168, [%rd9];
	add.s32 	%r113, %r1, %r70;
	setp.lt.u32 	%p1, %r72, 3;
	mov.u32 	%r131, %r113;
	@%p1 bra 	$L__BB13_13;
	add.s32 	%r4, %r72, -2;
	add.s32 	%r78, %r72, -3;
	and.b32  	%r5, %r4, 15;
	setp.lt.u32 	%p2, %r78, 15;
	@%p2 bra 	$L__BB13_4;
	and.b32  	%r6, %r4, -16;
	mov.b32 	%r112, 0;
	mul.wide.s32 	%rd12, %r70, 4;
	shl.b32 	%r80, %r70, 4;
$L__BB13_3:
	.pragma "nounroll";
	mul.wide.s32 	%rd10, %r113, 4;
	add.s64 	%rd11, %rd2, %rd10;
	ld.global.f32 	%f33, [%rd11];
	add.f32 	%f34, %f168, %f33;
	add.s64 	%rd13, %rd11, %rd12;
	ld.global.f32 	%f35, [%rd13];
	add.f32 	%f36, %f34, %f35;
	add.s64 	%rd14, %rd13, %rd12;
	ld.global.f32 	%f37, [%rd14];
	add.f32 	%f38, %f36, %f37;
	add.s64 	%rd15, %rd14, %rd12;
	ld.global.f32 	%f39, [%rd15];
	add.f32 	%f40, %f38, %f39;
	add.s64 	%rd16, %rd15, %rd12;
	ld.global.f32 	%f41, [%rd16];
	add.f32 	%f42, %f40, %f41;
	add.s64 	%rd17, %rd16, %rd12;
	ld.global.f32 	%f43, [%rd17];
	add.f32 	%f44, %f42, %f43;
	add.s64 	%rd18, %rd17, %rd12;
	ld.global.f32 	%f45, [%rd18];
	add.f32 	%f46, %f44, %f45;
	add.s64 	%rd19, %rd18, %rd12;
	ld.global.f32 	%f47, [%rd19];
	add.f32 	%f48, %f46, %f47;
	add.s64 	%rd20, %rd19, %rd12;
	ld.global.f32 	%f49, [%rd20];
	add.f32 	%f50, %f48, %f49;
	add.s64 	%rd21, %rd20, %rd12;
	ld.global.f32 	%f51, [%rd21];
	add.f32 	%f52, %f50, %f51;
	add.s64 	%rd22, %rd21, %rd12;
	ld.global.f32 	%f53, [%rd22];
	add.f32 	%f54, %f52, %f53;
	add.s64 	%rd23, %rd22, %rd12;
	ld.global.f32 	%f55, [%rd23];
	add.f32 	%f56, %f54, %f55;
	add.s64 	%rd24, %rd23, %rd12;
	ld.global.f32 	%f57, [%rd24];
	add.f32 	%f58, %f56, %f57;
	add.s64 	%rd25, %rd24, %rd12;
	ld.global.f32 	%f59, [%rd25];
	add.f32 	%f60, %f58, %f59;
	add.s64 	%rd26, %rd25, %rd12;
	ld.global.f32 	%f61, [%rd26];
	add.f32 	%f62, %f60, %f61;
	add.s64 	%rd27, %rd26, %rd12;
	ld.global.f32 	%f63, [%rd27];
	add.f32 	%f168, %f62, %f63;
	add.s32 	%r113, %r80, %r113;
	add.s32 	%r112, %r112, 16;
	setp.ne.s32 	%p3, %r112, %r6;
	@%p3 bra 	$L__BB13_3;
$L__BB13_4:
	add.s32 	%r81, %r72, -1;
	mad.lo.s32 	%r131, %r70, %r81, %r1;
	setp.eq.s32 	%p4, %r5, 0;
	@%p4 bra 	$L__BB13_13;
	and.b32  	%r13, %r4, 7;
	setp.lt.u32 	%p5, %r5, 8;
	@%p5 bra 	$L__BB13_7;
	mul.wide.s32 	%rd28, %r113, 4;
	add.s64 	%rd29, %rd2, %rd28;
	ld.global.f32 	%f65, [%rd29];
	add.f32 	%f66, %f168, %f65;
	mul.wide.s32 	%rd30, %r70, 4;
	add.s64 	%rd31, %rd29, %rd30;
	ld.global.f32 	%f67, [%rd31];
	add.f32 	%f68, %f66, %f67;
	add.s64 	%rd32, %rd31, %rd30;
	ld.global.f32 	%f69, [%rd32];
	add.f32 	%f70, %f68, %f69;
	add.s64 	%rd33, %rd32, %rd30;
	ld.global.f32 	%f71, [%rd33];
	add.f32 	%f72, %f70, %f71;
	add.s64 	%rd34, %rd33, %rd30;
	ld.global.f32 	%f73, [%rd34];
	add.f32 	%f74, %f72, %f73;
	add.s64 	%rd35, %rd34, %rd30;
	ld.global.f32 	%f75, [%rd35];
	add.f32 	%f76, %f74, %f75;
	add.s64 	%rd36, %rd35, %rd30;
	ld.global.f32 	%f77, [%rd36];
	add.f32 	%f78, %f76, %f77;
	add.s64 	%rd37, %rd36, %rd30;
	ld.global.f32 	%f79, [%rd37];
	add.f32 	%f168, %f78, %f79;
	shl.b32 	%r82, %r70, 3;
	add.s32 	%r113, %r82, %r113;
$L__BB13_7:
	setp.eq.s32 	%p6, %r13, 0;
	@%p6 bra 	$L__BB13_13;
	and.b32  	%r16, %r4, 3;
	setp.lt.u32 	%p7, %r13, 4;
	@%p7 bra 	$L__BB13_10;
	mul.wide.s32 	%rd38, %r113, 4;
	add.s64 	%rd39, %rd2, %rd38;
	ld.global.f32 	%f81, [%rd39];
	add.f32 	%f82, %f168, %f81;
	mul.wide.s32 	%rd40, %r70, 4;
	add.s64 	%rd41, %rd39, %rd40;
	ld.global.f32 	%f83, [%rd41];
	add.f32 	%f84, %f82, %f83;
	add.s64 	%rd42, %rd41, %rd40;
	ld.global.f32 	%f85, [%rd42];
	add.f32 	%f86, %f84, %f85;
	add.s64 	%rd43, %rd42, %rd40;
	ld.global.f32 	%f87, [%rd43];
	add.f32 	%f168, %f86, %f87;
	shl.b32 	%r83, %r70, 2;
	add.s32 	%r113, %r83, %r113;
$L__BB13_10:
	setp.eq.s32 	%p8, %r16, 0;
	@%p8 bra 	$L__BB13_13;
	mov.b32 	%r117, 0;
$L__BB13_12:
	.pragma "nounroll";
	mul.wide.s32 	%rd44, %r113, 4;
	add.s64 	%rd45, %rd2, %rd44;
	ld.global.f32 	%f88, [%rd45];
	add.f32 	%f168, %f168, %f88;
	add.s32 	%r113, %r113, %r70;
	add.s32 	%r117, %r117, 1;
	setp.ne.s32 	%p9, %r117, %r16;
	@%p9 bra 	$L__BB13_12;
$L__BB13_13:
	mul.f32 	%f89, %f30, %f168;
	mul.wide.s32 	%rd46, %r132, 4;
	add.s64 	%rd47, %rd1, %rd46;
	st.global.f32 	[%rd47], %f89;
	setp.lt.u32 	%p10, %r71, 2;
	@%p10 bra 	$L__BB13_36;
	setp.lt.u32 	%p11, %r72, 2;
	shr.u32 	%r24, %r71, 1;
	@%p11 bra 	$L__BB13_30;
	mul.lo.s32 	%r25, %r72, %r70;
	add.s32 	%r102, %r72, -1;
	add.s32 	%r26, %r72, -2;
	add.s32 	%r103, %r72, 15;
	and.b32  	%r104, %r103, 15;
	add.s32 	%r27, %r104, -1;
	add.s32 	%r105, %r72, 7;
	and.b32  	%r106, %r105, 7;
	add.s32 	%r28, %r106, -1;
	and.b32  	%r29, %r102, 15;
	and.b32  	%r30, %r103, 7;
	and.b32  	%r31, %r105, 3;
	shl.b32 	%r32, %r70, 4;
	and.b32  	%r107, %r102, -16;
	neg.s32 	%r33, %r107;
	mov.b32 	%r119, 1;
	mul.wide.s32 	%rd4, %r70, 4;
$L__BB13_16:
	setp.lt.u32 	%p21, %r26, 15;
	mul.wide.s32 	%rd66, %r131, 4;
	add.s64 	%rd67, %rd2, %rd66;
	add.s32 	%r124, %r131, %r70;
	ld.global.f32 	%f176, [%rd67];
	@%p21 bra 	$L__BB13_19;
	mov.u32 	%r122, %r33;
$L__BB13_18:
	.pragma "nounroll";
	mul.wide.s32 	%rd68, %r124, 4;
	add.s64 	%rd69, %rd2, %rd68;
	ld.global.f32 	%f101, [%rd69];
	add.f32 	%f102, %f176, %f101;
	add.s64 	%rd71, %rd69, %rd4;
	ld.global.f32 	%f103, [%rd71];
	add.f32 	%f104, %f102, %f103;
	add.s64 	%rd72, %rd71, %rd4;
	ld.global.f32 	%f105, [%rd72];
	add.f32 	%f106, %f104, %f105;
	add.s64 	%rd73, %rd72, %rd4;
	ld.global.f32 	%f107, [%rd73];
	add.f32 	%f108, %f106, %f107;
	add.s64 	%rd74, %rd73, %rd4;
	ld.global.f32 	%f109, [%rd74];
	add.f32 	%f110, %f108, %f109;
	add.s64 	%rd75, %rd74, %rd4;
	ld.global.f32 	%f111, [%rd75];
	add.f32 	%f112, %f110, %f111;
	add.s64 	%rd76, %rd75, %rd4;
	ld.global.f32 	%f113, [%rd76];
	add.f32 	%f114, %f112, %f113;
	add.s64 	%rd77, %rd76, %rd4;
	ld.global.f32 	%f115, [%rd77];
	add.f32 	%f116, %f114, %f115;
	add.s64 	%rd78, %rd77, %rd4;
	ld.global.f32 	%f117, [%rd78];
	add.f32 	%f118, %f116, %f117;
	add.s64 	%rd79, %rd78, %rd4;
	ld.global.f32 	%f119, [%rd79];
	add.f32 	%f120, %f118, %f119;
	add.s64 	%rd80, %rd79, %rd4;
	ld.global.f32 	%f121, [%rd80];
	add.f32 	%f122, %f120, %f121;
	add.s64 	%rd81, %rd80, %rd4;
	ld.global.f32 	%f123, [%rd81];
	add.f32 	%f124, %f122, %f123;
	add.s64 	%rd82, %rd81, %rd4;
	ld.global.f32 	%f125, [%rd82];
	add.f32 	%f126, %f124, %f125;
	add.s64 	%rd83, %rd82, %rd4;
	ld.global.f32 	%f127, [%rd83];
	add.f32 	%f128, %f126, %f127;
	add.s64 	%rd84, %rd83, %rd4;
	ld.global.f32 	%f129, [%rd84];
	add.f32 	%f130, %f128, %f129;
	add.s64 	%rd85, %rd84, %rd4;
	ld.global.f32 	%f131, [%rd85];
	add.f32 	%f176, %f130, %f131;
	add.s32 	%r124, %r124, %r32;
	add.s32 	%r122, %r122, 16;
	setp.ne.s32 	%p22, %r122, 0;
	@%p22 bra 	$L__BB13_18;
$L__BB13_19:
	setp.eq.s32 	%p23, %r29, 0;
	@%p23 bra 	$L__BB13_29;
	setp.lt.u32 	%p24, %r27, 7;
	@%p24 bra 	$L__BB13_22;
	mul.wide.s32 	%rd86, %r124, 4;
	add.s64 	%rd87, %rd2, %rd86;
	ld.global.f32 	%f133, [%rd87];
	add.f32 	%f134, %f176, %f133;
	add.s64 	%rd89, %rd87, %rd4;
	ld.global.f32 	%f135, [%rd89];
	add.f32 	%f136, %f134, %f135;
	add.s64 	%rd90, %rd89, %rd4;
	ld.global.f32 	%f137, [%rd90];
	add.f32 	%f138, %f136, %f137;
	add.s64 	%rd91, %rd90, %rd4;
	ld.global.f32 	%f139, [%rd91];
	add.f32 	%f140, %f138, %f139;
	add.s64 	%rd92, %rd91, %rd4;
	ld.global.f32 	%f141, [%rd92];
	add.f32 	%f142, %f140, %f141;
	add.s64 	%rd93, %rd92, %rd4;
	ld.global.f32 	%f143, [%rd93];
	add.f32 	%f144, %f142, %f143;
	add.s64 	%rd94, %rd93, %rd4;
	ld.global.f32 	%f145, [%rd94];
	add.f32 	%f146, %f144, %f145;
	add.s64 	%rd95, %rd94, %rd4;
	ld.global.f32 	%f147, [%rd95];
	add.f32 	%f176, %f146, %f147;
	shl.b32 	%r108, %r70, 3;
	add.s32 	%r124, %r108, %r124;
$L__BB13_22:
	setp.eq.s32 	%p25, %r30, 0;
	@%p25 bra 	$L__BB13_29;
	setp.lt.u32 	%p26, %r28, 3;
	@%p26 bra 	$L__BB13_25;
	mul.wide.s32 	%rd96, %r124, 4;
	add.s64 	%rd97, %rd2, %rd96;
	ld.global.f32 	%f149, [%rd97];
	add.f32 	%f150, %f176, %f149;
	add.s64 	%rd99, %rd97, %rd4;
	ld.global.f32 	%f151, [%rd99];
	add.f32 	%f152, %f150, %f151;
	add.s64 	%rd100, %rd99, %rd4;
	ld.global.f32 	%f153, [%rd100];
	add.f32 	%f154, %f152, %f153;
	add.s64 	%rd101, %rd100, %rd4;
	ld.global.f32 	%f155, [%rd101];
	add.f32 	%f176, %f154, %f155;
	shl.b32 	%r109, %r70, 2;
	add.s32 	%r124, %r109, %r124;
$L__BB13_25:
	setp.eq.s32 	%p27, %r31, 0;
	@%p27 bra 	$L__BB13_29;
	setp.eq.s32 	%p28, %r31, 1;
	mul.wide.s32 	%rd102, %r124, 4;
	add.s64 	%rd3, %rd2, %rd102;
	ld.global.f32 	%f156, [%rd3];
	add.f32 	%f176, %f176, %f156;
	@%p28 bra 	$L__BB13_29;
	setp.eq.s32 	%p29, %r31, 2;
	add.s64 	%rd5, %rd3, %rd4;
	ld.global.f32 	%f157, [%rd5];
	add.f32 	%f176, %f176, %f157;
	@%p29 bra 	$L__BB13_29;
	add.s64 	%rd103, %rd5, %rd4;
	ld.global.f32 	%f158, [%rd103];
	add.f32 	%f176, %f176, %f158;
$L__BB13_29:
	setp.eq.s32 	%p30, %r119, %r24;
	add.s32 	%r110, %r132, %r70;
	selp.b32 	%r132, %r1, %r110, %p30;
	mul.f32 	%f159, %f31, %f176;
	mul.wide.s32 	%rd104, %r132, 4;
	add.s64 	%rd105, %rd1, %rd104;
	st.global.f32 	[%rd105], %f159;
	add.s32 	%r119, %r119, 1;
	setp.eq.s32 	%p31, %r119, %r71;
	add.s32 	%r131, %r25, %r131;
	@%p31 bra 	$L__BB13_36;
	bra.uni 	$L__BB13_16;
$L__BB13_30:
	add.s32 	%r50, %r71, -1;
	add.s32 	%r86, %r71, -2;
	and.b32  	%r51, %r50, 3;
	setp.lt.u32 	%p12, %r86, 3;
	mov.b32 	%r130, 1;
	@%p12 bra 	$L__BB13_33;
	and.b32  	%r52, %r50, -4;
	mov.b32 	%r130, 1;
	mul.wide.s32 	%rd52, %r70, 4;
$L__BB13_32:
	mul.wide.s32 	%rd48, %r131, 4;
	add.s64 	%rd49, %rd2, %rd48;
	ld.global.f32 	%f90, [%rd49];
	setp.eq.s32 	%p13, %r130, %r24;
	add.s32 	%r88, %r132, %r70;
	selp.b32 	%r89, %r1, %r88, %p13;
	mul.f32 	%f91, %f31, %f90;
	mul.wide.s32 	%rd50, %r89, 4;
	add.s64 	%rd51, %rd1, %rd50;
	st.global.f32 	[%rd51], %f91;
	add.s64 	%rd53, %rd49, %rd52;
	add.s32 	%r90, %r130, 1;
	ld.global.f32 	%f92, [%rd53];
	setp.eq.s32 	%p14, %r90, %r24;
	add.s32 	%r91, %r89, %r70;
	selp.b32 	%r92, %r1, %r91, %p14;
	mul.f32 	%f93, %f31, %f92;
	mul.wide.s32 	%rd54, %r92, 4;
	add.s64 	%rd55, %rd1, %rd54;
	st.global.f32 	[%rd55], %f93;
	add.s64 	%rd56, %rd53, %rd52;
	add.s32 	%r93, %r130, 2;
	ld.global.f32 	%f94, [%rd56];
	setp.eq.s32 	%p15, %r93, %r24;
	add.s32 	%r94, %r92, %r70;
	selp.b32 	%r95, %r1, %r94, %p15;
	mul.f32 	%f95, %f31, %f94;
	mul.wide.s32 	%rd57, %r95, 4;
	add.s64 	%rd58, %rd1, %rd57;
	st.global.f32 	[%rd58], %f95;
	add.s64 	%rd59, %rd56, %rd52;
	shl.b32 	%r96, %r70, 2;
	add.s32 	%r131, %r96, %r131;
	add.s32 	%r97, %r130, 3;
	ld.global.f32 	%f96, [%rd59];
	setp.eq.s32 	%p16, %r97, %r24;
	add.s32 	%r98, %r95, %r70;
	selp.b32 	%r132, %r1, %r98, %p16;
	mul.f32 	%f97, %f31, %f96;
	mul.wide.s32 	%rd60, %r132, 4;
	add.s64 	%rd61, %rd1, %rd60;
	st.global.f32 	[%rd61], %f97;
	add.s32 	%r130, %r130, 4;
	setp.ne.s32 	%p17, %r97, %r52;
	@%p17 bra 	$L__BB13_32;
$L__BB13_33:
	setp.eq.s32 	%p18, %r51, 0;
	@%p18 bra 	$L__BB13_36;
	mov.b32 	%r136, 0;
$L__BB13_35:
	.pragma "nounroll";
	mul.wide.s32 	%rd62, %r131, 4;
	add.s64 	%rd63, %rd2, %rd62;
	add.s32 	%r131, %r131, %r70;
	ld.global.f32 	%f98, [%rd63];
	setp.eq.s32 	%p19, %r130, %r24;
	add.s32 	%r100, %r132, %r70;
	selp.b32 	%r132, %r1, %r100, %p19;
	mul.f32 	%f99, %f31, %f98;
	mul.wide.s32 	%rd64, %r132, 4;
	add.s64 	%rd65, %rd1, %rd64;
	st.global.f32 	[%rd65], %f99;
	add.s32 	%r130, %r130, 1;
	add.s32 	%r136, %r136, 1;
	setp.ne.s32 	%p20, %r136, %r51;
	@%p20 bra 	$L__BB13_35;
$L__BB13_36:
	ret;

}
	// .globl	_Z25beamform_summation_kernelPKfPfjj
.visible .entry _Z25beamform_summation_kernelPKfPfjj(
	.param .u64 .ptr .align 1 _Z25beamform_summation_kernelPKfPfjj_param_0,
	.param .u64 .ptr .align 1 _Z25beamform_summation_kernelPKfPfjj_param_1,
	.param .u32 _Z25beamform_summation_kernelPKfPfjj_param_2,
	.param .u32 _Z25beamform_summation_kernelPKfPfjj_param_3
)
{
	.reg .pred 	%p<10>;
	.reg .b32 	%r<226>;
	.reg .b32 	%f<158>;
	.reg .b64 	%rd<130>;

	ld.param.u64 	%rd3, [_Z25beamform_summation_kernelPKfPfjj_param_0];
	ld.param.u32 	%r124, [_Z25beamform_summation_kernelPKfPfjj_param_2];
	ld.param.u32 	%r125, [_Z25beamform_summation_kernelPKfPfjj_param_3];
	cvta.to.global.u64 	%rd1, %rd3;
	mov.u32 	%r126, %ctaid.x;
	mov.u32 	%r127, %ntid.x;
	mov.u32 	%r128, %tid.x;
	mad.lo.s32 	%r1, %r126, %r127, %r128;
	shl.b32 	%r2, %r125, 1;
	mul.wide.s32 	%rd4, %r1, 4;
	add.s64 	%rd5, %rd1, %rd4;
	ld.global.f32 	%f156, [%rd5];
	add.s32 	%r3, %r125, %r1;
	mul.wide.u32 	%rd6, %r3, 4;
	add.s64 	%rd7, %rd1, %rd6;
	ld.global.f32 	%f157, [%rd7];
	setp.lt.u32 	%p1, %r124, 2;
	@%p1 bra 	$L__BB14_13;
	add.s32 	%r4, %r124, -1;
	add.s32 	%r129, %r124, -2;
	setp.lt.u32 	%p2, %r129, 15;
	mov.u32 	%r220, %r1;
	@%p2 bra 	$L__BB14_4;
	add.s32 	%r218, %r1, %r2;
	shl.b32 	%r6, %r125, 5;
	shl.b32 	%r130, %r125, 2;
	add.s32 	%r217, %r1, %r130;
	mad.lo.s32 	%r216, %r125, 6, %r1;
	shl.b32 	%r131, %r125, 3;
	add.s32 	%r215, %r1, %r131;
	mad.lo.s32 	%r214, %r125, 10, %r1;
	mad.lo.s32 	%r213, %r125, 12, %r1;
	mad.lo.s32 	%r212, %r125, 14, %r1;
	shl.b32 	%r132, %r125, 4;
	add.s32 	%r211, %r1, %r132;
	mad.lo.s32 	%r210, %r125, 18, %r1;
	mad.lo.s32 	%r209, %r125, 20, %r1;
	mad.lo.s32 	%r208, %r125, 22, %r1;
	mad.lo.s32 	%r207, %r125, 24, %r1;
	mad.lo.s32 	%r206, %r125, 26, %r1;
	mad.lo.s32 	%r205, %r125, 28, %r1;
	mad.lo.s32 	%r204, %r125, 30, %r1;
	add.s32 	%r203, %r1, %r6;
	mad.lo.s32 	%r202, %r125, 33, %r1;
	mad.lo.s32 	%r201, %r125, 31, %r1;
	mad.lo.s32 	%r200, %r125, 29, %r1;
	mad.lo.s32 	%r199, %r125, 27, %r1;
	mad.lo.s32 	%r198, %r125, 25, %r1;
	mad.lo.s32 	%r197, %r125, 23, %r1;
	mad.lo.s32 	%r196, %r125, 21, %r1;
	mad.lo.s32 	%r195, %r125, 19, %r1;
	mad.lo.s32 	%r194, %r125, 17, %r1;
	mad.lo.s32 	%r193, %r125, 15, %r1;
	mad.lo.s32 	%r192, %r125, 13, %r1;
	mad.lo.s32 	%r191, %r125, 11, %r1;
	mad.lo.s32 	%r190, %r125, 9, %r1;
	mad.lo.s32 	%r189, %r125, 7, %r1;
	mad.lo.s32 	%r188, %r125, 5, %r1;
	mad.lo.s32 	%r187, %r125, 3, %r1;
	and.b32  	%r133, %r4, -16;
	neg.s32 	%r186, %r133;
	mov.u32 	%r220, %r1;
$L__BB14_3:
	.pragma "nounroll";
	add.s32 	%r134, %r220, %r2;
	mul.wide.s32 	%rd8, %r218, 4;
	add.s64 	%rd9, %rd1, %rd8;
	ld.global.f32 	%f30, [%rd9];
	add.f32 	%f31, %f156, %f30;
	add.s32 	%r135, %r134, %r125;
	mul.wide.u32 	%rd10, %r187, 4;
	add.s64 	%rd11, %rd1, %rd10;
	ld.global.f32 	%f32, [%rd11];
	add.f32 	%f33, %f157, %f32;
	add.s32 	%r136, %r135, %r125;
	mul.wide.s32 	%rd12, %r217, 4;
	add.s64 	%rd13, %rd1, %rd12;
	ld.global.f32 	%f34, [%rd13];
	add.f32 	%f35, %f31, %f34;
	add.s32 	%r137, %r136, %r125;
	mul.wide.u32 	%rd14, %r188, 4;
	add.s64 	%rd15, %rd1, %rd14;
	ld.global.f32 	%f36, [%rd15];
	add.f32 	%f37, %f33, %f36;
	add.s32 	%r138, %r137, %r125;
	mul.wide.s32 	%rd16, %r216, 4;
	add.s64 	%rd17, %rd1, %rd16;
	ld.global.f32 	%f38, [%rd17];
	add.f32 	%f39, %f35, %f38;
	add.s32 	%r139, %r138, %r125;
	mul.wide.u32 	%rd18, %r189, 4;
	add.s64 	%rd19, %rd1, %rd18;
	ld.global.f32 	%f40, [%rd19];
	add.f32 	%f41, %f37, %f40;
	add.s32 	%r140, %r139, %r125;
	mul.wide.s32 	%rd20, %r215, 4;
	add.s64 	%rd21, %rd1, %rd20;
	ld.global.f32 	%f42, [%rd21];
	add.f32 	%f43, %f39, %f42;
	add.s32 	%r141, %r140, %r125;
	mul.wide.u32 	%rd22, %r190, 4;
	add.s64 	%rd23, %rd1, %rd22;
	ld.global.f32 	%f44, [%rd23];
	add.f32 	%f45, %f41, %f44;
	add.s32 	%r142, %r141, %r125;
	mul.wide.s32 	%rd24, %r214, 4;
	add.s64 	%rd25, %rd1, %rd24;
	ld.global.f32 	%f46, [%rd25];
	add.f32 	%f47, %f43, %f46;
	add.s32 	%r143, %r142, %r125;
	mul.wide.u32 	%rd26, %r191, 4;
	add.s64 	%rd27, %rd1, %rd26;
	ld.global.f32 	%f48, [%rd27];
	add.f32 	%f49, %f45, %f48;
	add.s32 	%r144, %r143, %r125;
	mul.wide.s32 	%rd28, %r213, 4;
	add.s64 	%rd29, %rd1, %rd28;
	ld.global.f32 	%f50, [%rd29];
	add.f32 	%f51, %f47, %f50;
	add.s32 	%r145, %r144, %r125;
	mul.wide.u32 	%rd30, %r192, 4;
	add.s64 	%rd31, %rd1, %rd30;
	ld.global.f32 	%f52, [%rd31];
	add.f32 	%f53, %f49, %f52;
	add.s32 	%r146, %r145, %r125;
	mul.wide.s32 	%rd32, %r212, 4;
	add.s64 	%rd33, %rd1, %rd32;
	ld.global.f32 	%f54, [%rd33];
	add.f32 	%f55, %f51, %f54;
	add.s32 	%r147, %r146, %r125;
	mul.wide.u32 	%rd34, %r193, 4;
	add.s64 	%rd35, %rd1, %rd34;
	ld.global.f32 	%f56, [%rd35];
	add.f32 	%f57, %f53, %f56;
	add.s32 	%r148, %r147, %r125;
	mul.wide.s32 	%rd36, %r211, 4;
	add.s64 	%rd37, %rd1, %rd36;
	ld.global.f32 	%f58, [%rd37];
	add.f32 	%f59, %f55, %f58;
	add.s32 	%r149, %r148, %r125;
	mul.wide.u32 	%rd38, %r194, 4;
	add.s64 	%rd39, %rd1, %rd38;
	ld.global.f32 	%f60, [%rd39];
	add.f32 	%f61, %f57, %f60;
	add.s32 	%r150, %r149, %r125;
	mul.wide.s32 	%rd40, %r210, 4;
	add.s64 	%rd41, %rd1, %rd40;
	ld.global.f32 	%f62, [%rd41];
	add.f32 	%f63, %f59, %f62;
	add.s32 	%r151, %r150, %r125;
	mul.wide.u32 	%rd42, %r195, 4;
	add.s64 	%rd43, %rd1, %rd42;
	ld.global.f32 	%f64, [%rd43];
	add.f32 	%f65, %f61, %f64;
	add.s32 	%r152, %r151, %r125;
	mul.wide.s32 	%rd44, %r209, 4;
	add.s64 	%rd45, %rd1, %rd44;
	ld.global.f32 	%f66, [%rd45];
	add.f32 	%f67, %f63, %f66;
	add.s32 	%r153, %r152, %r125;
	mul.wide.u32 	%rd46, %r196, 4;
	add.s64 	%rd47, %rd1, %rd46;
	ld.global.f32 	%f68, [%rd47];
	add.f32 	%f69, %f65, %f68;
	add.s32 	%r154, %r153, %r125;
	mul.wide.s32 	%rd48, %r208, 4;
	add.s64 	%rd49, %rd1, %rd48;
	ld.global.f32 	%f70, [%rd49];
	add.f32 	%f71, %f67, %f70;
	add.s32 	%r155, %r154, %r125;
	mul.wide.u32 	%rd50, %r197, 4;
	add.s64 	%rd51, %rd1, %rd50;
	ld.global.f32 	%f72, [%rd51];
	add.f32 	%f73, %f69, %f72;
	add.s32 	%r156, %r155, %r125;
	mul.wide.s32 	%rd52, %r207, 4;
	add.s64 	%rd53, %rd1, %rd52;
	ld.global.f32 	%f74, [%rd53];
	add.f32 	%f75, %f71, %f74;
	add.s32 	%r157, %r156, %r125;
	mul.wide.u32 	%rd54, %r198, 4;
	add.s64 	%rd55, %rd1, %rd54;
	ld.global.f32 	%f76, [%rd55];
	add.f32 	%f77, %f73, %f76;
	add.s32 	%r158, %r157, %r125;
	mul.wide.s32 	%rd56, %r206, 4;
	add.s64 	%rd57, %rd1, %rd56;
	ld.global.f32 	%f78, [%rd57];
	add.f32 	%f79, %f75, %f78;
	add.s32 	%r159, %r158, %r125;
	mul.wide.u32 	%rd58, %r199, 4;
	add.s64 	%rd59, %rd1, %rd58;
	ld.global.f32 	%f80, [%rd59];
	add.f32 	%f81, %f77, %f80;
	add.s32 	%r160, %r159, %r125;
	mul.wide.s32 	%rd60, %r205, 4;
	add.s64 	%rd61, %rd1, %rd60;
	ld.global.f32 	%f82, [%rd61];
	add.f32 	%f83, %f79, %f82;
	add.s32 	%r161, %r160, %r125;
	mul.wide.u32 	%rd62, %r200, 4;
	add.s64 	%rd63, %rd1, %rd62;
	ld.global.f32 	%f84, [%rd63];
	add.f32 	%f85, %f81, %f84;
	add.s32 	%r162, %r161, %r125;
	mul.wide.s32 	%rd64, %r204, 4;
	add.s64 	%rd65, %rd1, %rd64;
	ld.global.f32 	%f86, [%rd65];
	add.f32 	%f87, %f83, %f86;
	add.s32 	%r163, %r162, %r125;
	mul.wide.u32 	%rd66, %r201, 4;
	add.s64 	%rd67, %rd1, %rd66;
	ld.global.f32 	%f88, [%rd67];
	add.f32 	%f89, %f85, %f88;
	add.s32 	%r220, %r163, %r125;
	mul.wide.s32 	%rd68, %r203, 4;
	add.s64 	%rd69, %rd1, %rd68;
	ld.global.f32 	%f90, [%rd69];
	add.f32 	%f156, %f87, %f90;
	mul.wide.u32 	%rd70, %r202, 4;
	add.s64 	%rd71, %rd1, %rd70;
	ld.global.f32 	%f91, [%rd71];
	add.f32 	%f157, %f89, %f91;
	add.s32 	%r218, %r218, %r6;
	add.s32 	%r217, %r217, %r6;
	add.s32 	%r216, %r216, %r6;
	add.s32 	%r215, %r215, %r6;
	add.s32 	%r214, %r214, %r6;
	add.s32 	%r213, %r213, %r6;
	add.s32 	%r212, %r212, %r6;
	add.s32 	%r211, %r211, %r6;
	add.s32 	%r210, %r210, %r6;
	add.s32 	%r209, %r209, %r6;
	add.s32 	%r208, %r208, %r6;
	add.s32 	%r207, %r207, %r6;
	add.s32 	%r206, %r206, %r6;
	add.s32 	%r205, %r205, %r6;
	add.s32 	%r204, %r204, %r6;
	add.s32 	%r203, %r203, %r6;
	add.s32 	%r202, %r202, %r6;
	add.s32 	%r201, %r201, %r6;
	add.s32 	%r200, %r200, %r6;
	add.s32 	%r199, %r199, %r6;
	add.s32 	%r198, %r198, %r6;
	add.s32 	%r197, %r197, %r6;
	add.s32 	%r196, %r196, %r6;
	add.s32 	%r195, %r195, %r6;
	add.s32 	%r194, %r194, %r6;
	add.s32 	%r193, %r193, %r6;
	add.s32 	%r192, %r192, %r6;
	add.s32 	%r191, %r191, %r6;
	add.s32 	%r190, %r190, %r6;
	add.s32 	%r189, %r189, %r6;
	add.s32 	%r188, %r188, %r6;
	add.s32 	%r187, %r187, %r6;
	add.s32 	%r186, %r186, 16;
	setp.ne.s32 	%p3, %r186, 0;
	@%p3 bra 	$L__BB14_3;
$L__BB14_4:
	and.b32  	%r108, %r4, 15;
	setp.eq.s32 	%p4, %r108, 0;
	@%p4 bra 	$L__BB14_13;
	and.b32  	%r109, %r4, 7;
	setp.lt.u32 	%p5, %r108, 8;
	@%p5 bra 	$L__BB14_7;
	add.s32 	%r164, %r220, %r2;
	mul.wide.s32 	%rd72, %r164, 4;
	add.s64 	%rd73, %rd1, %rd72;
	ld.global.f32 	%f93, [%rd73];
	add.f32 	%f94, %f156, %f93;
	add.s32 	%r165, %r164, %r125;
	mul.wide.u32 	%rd74, %r165, 4;
	add.s64 	%rd75, %rd1, %rd74;
	ld.global.f32 	%f95, [%rd75];
	add.f32 	%f96, %f157, %f95;
	add.s32 	%r166, %r165, %r125;
	mul.wide.s32 	%rd76, %r166, 4;
	add.s64 	%rd77, %rd1, %rd76;
	ld.global.f32 	%f97, [%rd77];
	add.f32 	%f98, %f94, %f97;
	add.s32 	%r167, %r166, %r125;
	mul.wide.u32 	%rd78, %r167, 4;
	add.s64 	%rd79, %rd1, %rd78;
	ld.global.f32 	%f99, [%rd79];
	add.f32 	%f100, %f96, %f99;
	add.s32 	%r168, %r167, %r125;
	mul.wide.s32 	%rd80, %r168, 4;
	add.s64 	%rd81, %rd1, %rd80;
	ld.global.f32 	%f101, [%rd81];
	add.f32 	%f102, %f98, %f101;
	add.s32 	%r169, %r168, %r125;
	mul.wide.u32 	%rd82, %r169, 4;
	add.s64 	%rd83, %rd1, %rd82;
	ld.global.f32 	%f103, [%rd83];
	add.f32 	%f104, %f100, %f103;
	add.s32 	%r170, %r169, %r125;
	mul.wide.s32 	%rd84, %r170, 4;
	add.s64 	%rd85, %rd1, %rd84;
	ld.global.f32 	%f105, [%rd85];
	add.f32 	%f106, %f102, %f105;
	add.s32 	%r171, %r170, %r125;
	mul.wide.u32 	%rd86, %r171, 4;
	add.s64 	%rd87, %rd1, %rd86;
	ld.global.f32 	%f107, [%rd87];
	add.f32 	%f108, %f104, %f107;
	add.s32 	%r172, %r171, %r125;
	mul.wide.s32 	%rd88, %r172, 4;
	add.s64 	%rd89, %rd1, %rd88;
	ld.global.f32 	%f109, [%rd89];
	add.f32 	%f110, %f106, %f109;
	add.s32 	%r173, %r172, %r125;
	mul.wide.u32 	%rd90, %r173, 4;
	add.s64 	%rd91, %rd1, %rd90;
	ld.global.f32 	%f111, [%rd91];
	add.f32 	%f112, %f108, %f111;
	add.s32 	%r174, %r173, %r125;
	mul.wide.s32 	%rd92, %r174, 4;
	add.s64 	%rd93, %rd1, %rd92;
	ld.global.f32 	%f113, [%rd93];
	add.f32 	%f114, %f110, %f113;
	add.s32 	%r175, %r174, %r125;
	mul.wide.u32 	%rd94, %r175, 4;
	add.s64 	%rd95, %rd1, %rd94;
	ld.global.f32 	%f115, [%rd95];
	add.f32 	%f116, %f112, %f115;
	add.s32 	%r176, %r175, %r125;
	mul.wide.s32 	%rd96, %r176, 4;
	add.s64 	%rd97, %rd1, %rd96;
	ld.global.f32 	%f117, [%rd97];
	add.f32 	%f118, %f114, %f117;
	add.s32 	%r177, %r176, %r125;
	mul.wide.u32 	%rd98, %r177, 4;
	add.s64 	%rd99, %rd1, %rd98;
	ld.global.f32 	%f119, [%rd99];
	add.f32 	%f120, %f116, %f119;
	add.s32 	%r220, %r177, %r125;
	mul.wide.s32 	%rd100, %r220, 4;
	add.s64 	%rd101, %rd1, %rd100;
	ld.global.f32 	%f121, [%rd101];
	add.f32 	%f156, %f118, %f121;
	add.s32 	%r178, %r220, %r125;
	mul.wide.u32 	%rd102, %r178, 4;
	add.s64 	%rd103, %rd1, %rd102;
	ld.global.f32 	%f122, [%rd103];
	add.f32 	%f157, %f120, %f122;
$L__BB14_7:
	setp.eq.s32 	%p6, %r109, 0;
	@%p6 bra 	$L__BB14_13;
	and.b32  	%r112, %r4, 3;
	setp.lt.u32 	%p7, %r109, 4;
	@%p7 bra 	$L__BB14_10;
	add.s32 	%r179, %r220, %r2;
	mul.wide.s32 	%rd104, %r179, 4;
	add.s64 	%rd105, %rd1, %rd104;
	ld.global.f32 	%f124, [%rd105];
	add.f32 	%f125, %f156, %f124;
	add.s32 	%r180, %r179, %r125;
	mul.wide.u32 	%rd106, %r180, 4;
	add.s64 	%rd107, %rd1, %rd106;
	ld.global.f32 	%f126, [%rd107];
	add.f32 	%f127, %f157, %f126;
	add.s32 	%r181, %r180, %r125;
	mul.wide.s32 	%rd108, %r181, 4;
	add.s64 	%rd109, %rd1, %rd108;
	ld.global.f32 	%f128, [%rd109];
	add.f32 	%f129, %f125, %f128;
	add.s32 	%r182, %r181, %r125;
	mul.wide.u32 	%rd110, %r182, 4;
	add.s64 	%rd111, %rd1, %rd110;
	ld.global.f32 	%f130, [%rd111];
	add.f32 	%f131, %f127, %f130;
	add.s32 	%r183, %r182, %r125;
	mul.wide.s32 	%rd112, %r183, 4;
	add.s64 	%rd113, %rd1, %rd112;
	ld.global.f32 	%f132, [%rd113];
	add.f32 	%f133, %f129, %f132;
	add.s32 	%r184, %r183, %r125;
	mul.wide.u32 	%rd114, %r184, 4;
	add.s64 	%rd115, %rd1, %rd114;
	ld.global.f32 	%f134, [%rd115];
	add.f32 	%f135, %f131, %f134;
	add.s32 	%r220, %r184, %r125;
	mul.wide.s32 	%rd116, %r220, 4;
	add.s64 	%rd117, %rd1, %rd116;
	ld.global.f32 	%f136, [%rd117];
	add.f32 	%f156, %f133, %f136;
	add.s32 	%r185, %r220, %r125;
	mul.wide.u32 	%rd118, %r185, 4;
	add.s64 	%rd119, %rd1, %rd118;
	ld.global.f32 	%f137, [%rd119];
	add.f32 	%f157, %f135, %f137;
$L__BB14_10:
	setp.eq.s32 	%p8, %r112, 0;
	@%p8 bra 	$L__BB14_13;
	mad.lo.s32 	%r225, %r125, 3, %r220;
	add.s32 	%r224, %r220, %r2;
	neg.s32 	%r223, %r112;
$L__BB14_12:
	.pragma "nounroll";
	mul.wide.s32 	%rd120, %r224, 4;
	add.s64 	%rd121, %rd1, %rd120;
	ld.global.f32 	%f138, [%rd121];
	add.f32 	%f156, %f156, %f138;
	mul.wide.u32 	%rd122, %r225, 4;
	add.s64 	%rd123, %rd1, %rd122;
	ld.global.f32 	%f139, [%rd123];
	add.f32 	%f157, %f157, %f139;
	add.s32 	%r225, %r225, %r2;
	add.s32 	%r224, %r224, %r2;
	add.s32 	%r223, %r223, 1;
	setp.ne.s32 	%p9, %r223, 0;
	@%p9 bra 	$L__BB14_12;
$L__BB14_13:
	ld.param.u64 	%rd129, [_Z25beamform_summation_kernelPKfPfjj_param_1];
	cvta.to.global.u64 	%rd124, %rd129;
	mul.wide.s32 	%rd125, %r1, 4;
	add.s64 	%rd126, %rd124, %rd125;
	st.global.f32 	[%rd126], %f156;
	mul.wide.u32 	%rd127, %r3, 4;
	add.s64 	%rd128, %rd124, %rd127;
	st.global.f32 	[%rd128], %f157;
	ret;

}
	// .globl	_Z26sum_powers_dual_pol_kernelPKfPfjj
.visible .entry _Z26sum_powers_dual_pol_kernelPKfPfjj(
	.param .u64 .ptr .align 1 _Z26sum_powers_dual_pol_kernelPKfPfjj_param_0,
	.param .u64 .ptr .align 1 _Z26sum_powers_dual_pol_kernelPKfPfjj_param_1,
	.param .u32 _Z26sum_powers_dual_pol_kernelPKfPfjj_param_2,
	.param .u32 _Z26sum_powers_dual_pol_kernelPKfPfjj_param_3
)
{
	.reg .pred 	%p<10>;
	.reg .b32 	%r<47>;
	.reg .b32 	%f<99>;
	.reg .b64 	%rd<31>;

	ld.param.u64 	%rd3, [_Z26sum_powers_dual_pol_kernelPKfPfjj_param_0];
	ld.param.u64 	%rd2, [_Z26sum_powers_dual_pol_kernelPKfPfjj_param_1];
	ld.param.u32 	%r21, [_Z26sum_powers_dual_pol_kernelPKfPfjj_param_2];
	ld.param.u32 	%r22, [_Z26sum_powers_dual_pol_kernelPKfPfjj_param_3];
	cvta.to.global.u64 	%rd1, %rd3;
	mov.u32 	%r23, %ctaid.x;
	mov.u32 	%r24, %ntid.x;
	mov.u32 	%r25, %tid.x;
	mad.lo.s32 	%r1, %r23, %r24, %r25;
	shl.b32 	%r44, %r1, 1;
	shl.b32 	%r3, %r22, 2;
	mul.wide.s32 	%rd4, %r44, 4;
	add.s64 	%rd5, %rd1, %rd4;
	ld.global.f32 	%f14, [%rd5];
	ld.global.f32 	%f15, [%rd5+4];
	mul.f32 	%f16, %f15, %f15;
	fma.rn.f32 	%f98, %f14, %f14, %f16;
	setp.lt.u32 	%p1, %r21, 2;
	@%p1 bra 	$L__BB15_12;
	add.s32 	%r4, %r21, -1;
	add.s32 	%r26, %r21, -2;
	and.b32  	%r5, %r4, 7;
	setp.lt.u32 	%p2, %r26, 7;
	@%p2 bra 	$L__BB15_4;
	add.s32 	%r42, %r3, %r44;
	shl.b32 	%r7, %r22, 5;
	and.b32  	%r27, %r4, -8;
	neg.s32 	%r41, %r27;
	mul.wide.s32 	%rd8, %r3, 4;
$L__BB15_3:
	.pragma "nounroll";
	add.s32 	%r28, %r44, %r3;
	mul.wide.s32 	%rd6, %r42, 4;
	add.s64 	%rd7, %rd1, %rd6;
	ld.global.f32 	%f18, [%rd7];
	ld.global.f32 	%f19, [%rd7+4];
	mul.f32 	%f20, %f19, %f19;
	fma.rn.f32 	%f21, %f18, %f18, %f20;
	add.f32 	%f22, %f98, %f21;
	add.s32 	%r29, %r28, %r3;
	add.s64 	%rd9, %rd7, %rd8;
	ld.global.f32 	%f23, [%rd9];
	ld.global.f32 	%f24, [%rd9+4];
	mul.f32 	%f25, %f24, %f24;
	fma.rn.f32 	%f26, %f23, %f23, %f25;
	add.f32 	%f27, %f22, %f26;
	add.s32 	%r30, %r29, %r3;
	add.s64 	%rd10, %rd9, %rd8;
	ld.global.f32 	%f28, [%rd10];
	ld.global.f32 	%f29, [%rd10+4];
	mul.f32 	%f30, %f29, %f29;
	fma.rn.f32 	%f31, %f28, %f28, %f30;
	add.f32 	%f32, %f27, %f31;
	add.s32 	%r31, %r30, %r3;
	add.s64 	%rd11, %rd10, %rd8;
	ld.global.f32 	%f33, [%rd11];
	ld.global.f32 	%f34, [%rd11+4];
	mul.f32 	%f35, %f34, %f34;
	fma.rn.f32 	%f36, %f33, %f33, %f35;
	add.f32 	%f37, %f32, %f36;
	add.s32 	%r32, %r31, %r3;
	add.s64 	%rd12, %rd11, %rd8;
	ld.global.f32 	%f38, [%rd12];
	ld.global.f32 	%f39, [%rd12+4];
	mul.f32 	%f40, %f39, %f39;
	fma.rn.f32 	%f41, %f38, %f38, %f40;
	add.f32 	%f42, %f37, %f41;
	add.s32 	%r33, %r32, %r3;
	add.s64 	%rd13, %rd12, %rd8;
	ld.global.f32 	%f43, [%rd13];
	ld.global.f32 	%f44, [%rd13+4];
	mul.f32 	%f45, %f44, %f44;
	fma.rn.f32 	%f46, %f43, %f43, %f45;
	add.f32 	%f47, %f42, %f46;
	add.s32 	%r34, %r33, %r3;
	add.s64 	%rd14, %rd13, %rd8;
	ld.global.f32 	%f48, [%rd14];
	ld.global.f32 	%f49, [%rd14+4];
	mul.f32 	%f50, %f49, %f49;
	fma.rn.f32 	%f51, %f48, %f48, %f50;
	add.f32 	%f52, %f47, %f51;
	add.s32 	%r44, %r34, %r3;
	add.s64 	%rd15, %rd14, %rd8;
	ld.global.f32 	%f53, [%rd15];
	ld.global.f32 	%f54, [%rd15+4];
	mul.f32 	%f55, %f54, %f54;
	fma.rn.f32 	%f56, %f53, %f53, %f55;
	add.f32 	%f98, %f52, %f56;
	add.s32 	%r42, %r42, %r7;
	add.s32 	%r41, %r41, 8;
	setp.ne.s32 	%p3, %r41, 0;
	@%p3 bra 	$L__BB15_3;
$L__BB15_4:
	setp.eq.s32 	%p4, %r5, 0;
	@%p4 bra 	$L__BB15_12;
	and.b32  	%r16, %r4, 3;
	setp.lt.u32 	%p5, %r5, 4;
	@%p5 bra 	$L__BB15_7;
	add.s32 	%r35, %r44, %r3;
	mul.wide.s32 	%rd16, %r35, 4;
	add.s64 	%rd17, %rd1, %rd16;
	ld.global.f32 	%f58, [%rd17];
	ld.global.f32 	%f59, [%rd17+4];
	mul.f32 	%f60, %f59, %f59;
	fma.rn.f32 	%f61, %f58, %f58, %f60;
	add.f32 	%f62, %f98, %f61;
	add.s32 	%r36, %r35, %r3;
	mul.wide.s32 	%rd18, %r3, 4;
	add.s64 	%rd19, %rd17, %rd18;
	ld.global.f32 	%f63, [%rd19];
	ld.global.f32 	%f64, [%rd19+4];
	mul.f32 	%f65, %f64, %f64;
	fma.rn.f32 	%f66, %f63, %f63, %f65;
	add.f32 	%f67, %f62, %f66;
	add.s32 	%r37, %r36, %r3;
	add.s64 	%rd20, %rd19, %rd18;
	ld.global.f32 	%f68, [%rd20];
	ld.global.f32 	%f69, [%rd20+4];
	mul.f32 	%f70, %f69, %f69;
	fma.rn.f32 	%f71, %f68, %f68, %f70;
	add.f32 	%f72, %f67, %f71;
	add.s32 	%r44, %r37, %r3;
	add.s64 	%rd21, %rd20, %rd18;
	ld.global.f32 	%f73, [%rd21];
	ld.global.f32 	%f74, [%rd21+4];
	mul.f32 	%f75, %f74, %f74;
	fma.rn.f32 	%f76, %f73, %f73, %f75;
	add.f32 	%f98, %f72, %f76;
$L__BB15_7:
	setp.eq.s32 	%p6, %r16, 0;
	@%p6 bra 	$L__BB15_12;
	setp.eq.s32 	%p7, %r16, 1;
	@%p7 bra 	$L__BB15_10;
	add.s32 	%r38, %r44, %r3;
	mul.wide.s32 	%rd22, %r38, 4;
	add.s64 	%rd23, %rd1, %rd22;
	ld.global.f32 	%f78, [%rd23];
	ld.global.f32 	%f79, [%rd23+4];
	mul.f32 	%f80, %f79, %f79;
	fma.rn.f32 	%f81, %f78, %f78, %f80;
	add.f32 	%f82, %f98, %f81;
	add.s32 	%r44, %r38, %r3;
	mul.wide.s32 	%rd24, %r3, 4;
	add.s64 	%rd25, %rd23, %rd24;
	ld.global.f32 	%f83, [%rd25];
	ld.global.f32 	%f84, [%rd25+4];
	mul.f32 	%f85, %f84, %f84;
	fma.rn.f32 	%f86, %f83, %f83, %f85;
	add.f32 	%f98, %f82, %f86;
$L__BB15_10:
	and.b32  	%r39, %r4, 1;
	setp.eq.b32 	%p8, %r39, 1;
	not.pred 	%p9, %p8;
	@%p9 bra 	$L__BB15_12;
	add.s32 	%r40, %r44, %r3;
	mul.wide.s32 	%rd26, %r40, 4;
	add.s64 	%rd27, %rd1, %rd26;
	ld.global.f32 	%f87, [%rd27];
	ld.global.f32 	%f88, [%rd27+4];
	mul.f32 	%f89, %f88, %f88;
	fma.rn.f32 	%f90, %f87, %f87, %f89;
	add.f32 	%f98, %f98, %f90;
$L__BB15_12:
	cvta.to.global.u64 	%rd28, %rd2;
	mul.wide.s32 	%rd29, %r1, 4;
	add.s64 	%rd30, %rd28, %rd29;
	st.global.f32 	[%rd30], %f98;
	ret;

}
	// .globl	_Z35aggregate_promote_and_weight_kernelPKfPKcPfjjii
.visible .entry _Z35aggregate_promote_and_weight_kernelPKfPKcPfjjii(
	.param .u64 .ptr .align 1 _Z35aggregate_promote_and_weight_kernelPKfPKcPfjjii_param_0,
	.param .u64 .ptr .align 1 _Z35aggregate_promote_and_weight_kernelPKfPKcPfjjii_param_1,
	.param .u64 .ptr .align 1 _Z35aggregate_promote_and_weight_kernelPKfPKcPfjjii_param_2,
	.param .u32 _Z35aggregate_promote_and_weight_kernelPKfPKcPfjjii_param_3,
	.param .u32 _Z35aggregate_promote_and_weight_kernelPKfPKcPfjjii_param_4,
	.param .u32 _Z35aggregate_promote_and_weight_kernelPKfPKcPfjjii_param_5,
	.param .u32 _Z35aggregate_promote_and_weight_kernelPKfPKcPfjjii_param_6
)
{
	.reg .b16 	%rs<3>;
	.reg .b32 	%r<6>;
	.reg .b32 	%f<6>;
	.reg .b64 	%rd<11>;

	ld.param.u64 	%rd1, [_Z35aggregate_promote_and_weight_kernelPKfPKcPfjjii_param_0];
	ld.param.u64 	%rd2, [_Z35aggregate_promote_and_weight_kernelPKfPKcPfjjii_param_1];
	ld.param.u64 	%rd3, [_Z35aggregate_promote_and_weight_kernelPKfPKcPfjjii_param_2];
	ld.param.u32 	%r1, [_Z35aggregate_promote_and_weight_kernelPKfPKcPfjjii_param_4];
	cvta.to.global.u64 	%rd4, %rd3;
	cvta.to.global.u64 	%rd5, %rd2;
	cvta.to.global.u64 	%rd6, %rd1;
	mov.u32 	%r2, %tid.x;
	mul.wide.u32 	%rd7, %r2, 4;
	add.s64 	%rd8, %rd6, %rd7;
	ld.global.f32 	%f1, [%rd8];
	mov.u32 	%r3, %ctaid.x;
	mad.lo.s32 	%r4, %r1, %r2, %r3;
	shl.b32 	%r5, %r4, 1;
	cvt.s64.s32 	%rd9, %r5;
	add.s64 	%rd10, %rd5, %rd9;
	ld.global.s8 	%rs1, [%rd10];
	cvt.rn.f32.s16 	%f2, %rs1;
	mul.f32 	%f3, %f1, %f2;
	st.global.f32 	[%rd4], %f3;
	ld.global.s8 	%rs2, [%rd10+1];
	cvt.rn.f32.s16 	%f4, %rs2;
	mul.f32 	%f5, %f1, %f4;
	st.global.f32 	[%rd4+4], %f5;
	ret;

}


// ===== COMPILED SASS (sm_100) =====

	.target	sm_100

	.elftype	@"ET_EXEC"


//--------------------- .note.nv.tkinfo           --------------------------
	.section	.note.nv.tkinfo,"",@"SHT_NOTE"
	.sectionflags	@"SHF_NOTE_NV_TKINFO"
	.tkinfo
        /*0018*/ 	.word	0x00000002
        /*0030*/ 	.string	""
        /*0030*/ 	.string	"ptxas"
        /*0030*/ 	.string	"Cuda compilation tools, release 13.0, V13.0.88"
        /*0030*/ 	.string	"Build cuda_13.0.r13.0/compiler.36424714_0"
        /*0030*/ 	.string	"-arch sm_100 -m 64 "



//--------------------- .note.nv.cuinfo           --------------------------
	.section	.note.nv.cuinfo,"",@"SHT_NOTE"
	.sectionflags	@"SHF_NOTE_NV_CUINFO"
        /*0018*/ 	.short	0x0002
        /*001a*/ 	.short	0x0064
        /*001c*/ 	.short	0x0082
	.zero		2


//--------------------- .nv.info                  --------------------------
	.section	.nv.info,"",@"SHT_CUDA_INFO"
	.align	4


	//----- nvinfo : EIATTR_REGCOUNT
	.align		4
        /*0000*/ 	.byte	0x04, 0x2f
        /*0002*/ 	.short	(.L_1 - .L_0)
	.align		4
.L_0:
        /*0004*/ 	.word	index@(_Z20byte_to_float_kernelPKcPfj)
        /*0008*/ 	.word	0x0000000e


	//----- nvinfo : EIATTR_FRAME_SIZE
	.align		4
.L_1:
        /*000c*/ 	.byte	0x04, 0x11
        /*000e*/ 	.short	(.L_3 - .L_2)
	.align		4
.L_2:
        /*0010*/ 	.word	index@(_Z20byte_to_float_kernelPKcPfj)
        /*0014*/ 	.word	0x00000000


	//----- nvinfo : EIATTR_REGCOUNT
	.align		4
.L_3:
        /*0018*/ 	.byte	0x04, 0x2f
        /*001a*/ 	.short	(.L_5 - .L_4)
	.align		4
.L_4:
        /*001c*/ 	.word	index@(_Z28scalar_weight_complex_kernelfPfj)
        /*0020*/ 	.word	0x0000000e


	//----- nvinfo : EIATTR_FRAME_SIZE
	.align		4
.L_5:
        /*0024*/ 	.byte	0x04, 0x11
        /*0026*/ 	.short	(.L_7 - .L_6)
	.align		4
.L_6:
        /*0028*/ 	.word	index@(_Z28scalar_weight_complex_kernelfPfj)
        /*002c*/ 	.word	0x00000000


	//----- nvinfo : EIATTR_REGCOUNT
	.align		4
.L_7:
        /*0030*/ 	.byte	0x04, 0x2f
        /*0032*/ 	.short	(.L_9 - .L_8)
	.align		4
.L_8:
        /*0034*/ 	.word	index@(_Z28vector_weight_complex_kernelPKfPfj)
        /*0038*/ 	.word	0x0000000e


	//----- nvinfo : EIATTR_FRAME_SIZE
	.align		4
.L_9:
        /*003c*/ 	.byte	0x04, 0x11
        /*003e*/ 	.short	(.L_11 - .L_10)
	.align		4
.L_10:
        /*0040*/ 	.word	index@(_Z28vector_weight_complex_kernelPKfPfj)
        /*0044*/ 	.word	0x00000000


	//----- nvinfo : EIATTR_REGCOUNT
	.align		4
.L_11:
        /*0048*/ 	.byte	0x04, 0x2f
        /*004a*/ 	.short	(.L_13 - .L_12)
	.align		4
.L_12:
        /*004c*/ 	.word	index@(_Z27array_weight_complex_kernelPKfPfjj)
        /*0050*/ 	.word	0x0000000c


	//----- nvinfo : EIATTR_FRAME_SIZE
	.align		4
.L_13:
        /*0054*/ 	.byte	0x04, 0x11
        /*0056*/ 	.short	(.L_15 - .L_14)
	.align		4
.L_14:
        /*0058*/ 	.word	index@(_Z27array_weight_complex_kernelPKfPfjj)
        /*005c*/ 	.word	0x00000000


	//----- nvinfo : EIATTR_REGCOUNT
	.align		4
.L_15:
        /*0060*/ 	.byte	0x04, 0x2f
        /*0062*/ 	.short	(.L_17 - .L_16)
	.align		4
.L_16:
        /*0064*/ 	.word	index@(_Z23complex_multiply_kernelPKfPfj)
        /*0068*/ 	.word	0x00000010


	//----- nvinfo : EIATTR_FRAME_SIZE
	.align		4
.L_17:
        /*006c*/ 	.byte	0x04, 0x11
        /*006e*/ 	.short	(.L_19 - .L_18)
	.align		4
.L_18:
        /*0070*/ 	.word	index@(_Z23complex_multiply_kernelPKfPfj)
        /*0074*/ 	.word	0x00000000


	//----- nvinfo : EIATTR_REGCOUNT
	.align		4
.L_19:
        /*0078*/ 	.byte	0x04, 0x2f
        /*007a*/ 	.short	(.L_21 - .L_20)
	.align		4
.L_20:
        /*007c*/ 	.word	index@(_Z28fast_complex_multiply_kernelPKfPfj)
        /*0080*/ 	.word	0x00000014


	//----- nvinfo : EIATTR_FRAME_SIZE
	.align		4
.L_21:
        /*0084*/ 	.byte	0x04, 0x11
        /*0086*/ 	.short	(.L_23 - .L_22)
	.align		4
.L_22:
        /*0088*/ 	.word	index@(_Z28fast_complex_multiply_kernelPKfPfj)
        /*008c*/ 	.word	0x00000000


	//----- nvinfo : EIATTR_REGCOUNT
	.align		4
.L_23:
        /*0090*/ 	.byte	0x04, 0x2f
        /*0092*/ 	.short	(.L_25 - .L_24)
	.align		4
.L_24:
        /*0094*/ 	.word	index@(_Z30mwax_lookup_delay_gains_kernelPKiPK6float2PS1_jjj)
        /*0098*/ 	.word	0x00000020


	//----- nvinfo : EIATTR_FRAME_SIZE
	.align		4
.L_25:
        /*009c*/ 	.byte	0x04, 0x11
        /*009e*/ 	.short	(.L_27 - .L_26)
	.align		4
.L_26:
        /*00a0*/ 	.word	index@(_Z30mwax_lookup_delay_gains_kernelPKiPK6float2PS1_jjj)
        /*00a4*/ 	.word	0x00000000


	//----- nvinfo : EIATTR_REGCOUNT
	.align		4
.L_27:
        /*00a8*/ 	.byte	0x04, 0x2f
        /*00aa*/ 	.short	(.L_29 - .L_28)
	.align		4
.L_28:
        /*00ac*/ 	.word	index@(_Z40mwax_lookup_and_apply_delay_gains_kernelPKiPKfPfjjj)
        /*00b0*/ 	.word	0x00000020


	//----- nvinfo : EIATTR_FRAME_SIZE
	.align		4
.L_29:
        /*00b4*/ 	.byte	0x04, 0x11
        /*00b6*/ 	.short	(.L_31 - .L_30)
	.align		4
.L_30:
        /*00b8*/ 	.word	index@(_Z40mwax_lookup_and_apply_delay_gains_kernelPKiPKfPfjjj)
        /*00bc*/ 	.word	0x00000000


	//----- nvinfo : EIATTR_REGCOUNT
	.align		4
.L_31:
        /*00c0*/ 	.byte	0x04, 0x2f
        /*00c2*/ 	.short	(.L_33 - .L_32)
	.align		4
.L_32:
        /*00c4*/ 	.word	index@(_Z24transpose_to_xGPU_kernelPK6float2PS_jj)
        /*00c8*/ 	.word	0x0000000c


	//----- nvinfo : EIATTR_FRAME_SIZE
	.align		4
.L_33:
        /*00cc*/ 	.byte	0x04, 0x11
        /*00ce*/ 	.short	(.L_35 - .L_34)
	.align		4
.L_34:
        /*00d0*/ 	.word	index@(_Z24transpose_to_xGPU_kernelPK6float2PS_jj)
        /*00d4*/ 	.word	0x00000000


	//----- nvinfo : EIATTR_REGCOUNT
	.align		4
.L_35:
        /*00d8*/ 	.byte	0x04, 0x2f
        /*00da*/ 	.short	(.L_37 - .L_36)
	.align		4
.L_36:
        /*00dc*/ 	.word	index@(_Z35transpose_to_xGPU_and_weight_kernelPKfS0_Pfjj)
        /*00e0*/ 	.word	0x0000000e


	//----- nvinfo : EIATTR_FRAME_SIZE
	.align		4
.L_37:
        /*00e4*/ 	.byte	0x04, 0x11
        /*00e6*/ 	.short	(.L_39 - .L_38)
	.align		4
.L_38:
        /*00e8*/ 	.word	index@(_Z35transpose_to_xGPU_and_weight_kernelPKfS0_Pfjj)
        /*00ec*/ 	.word	0x00000000


	//----- nvinfo : EIATTR_REGCOUNT
	.align		4
.L_39:
        /*00f0*/ 	.byte	0x04, 0x2f
        /*00f2*/ 	.short	(.L_41 - .L_40)
	.align		4
.L_40:
        /*00f4*/ 	.word	index@(_Z28detranspose_from_xGPU_kernelPK6float2PS_jj)
        /*00f8*/ 	.word	0x0000000c


	//----- nvinfo : EIATTR_FRAME_SIZE
	.align		4
.L_41:
        /*00fc*/ 	.byte	0x04, 0x11
        /*00fe*/ 	.short	(.L_43 - .L_42)
	.align		4
.L_42:
        /*0100*/ 	.word	index@(_Z28detranspose_from_xGPU_kernelPK6float2PS_jj)
        /*0104*/ 	.word	0x00000000


	//----- nvinfo : EIATTR_REGCOUNT
	.align		4
.L_43:
        /*0108*/ 	.byte	0x04, 0x2f
        /*010a*/ 	.short	(.L_45 - .L_44)
	.align		4
.L_44:
        /*010c*/ 	.word	index@(_Z39detranspose_from_xGPU_and_weight_kernelPKfS0_Pfjj)
        /*0110*/ 	.word	0x0000000e


	//----- nvinfo : EIATTR_FRAME_SIZE
	.align		4
.L_45:
        /*0114*/ 	.byte	0x04, 0x11
        /*0116*/ 	.short	(.L_47 - .L_46)
	.align		4
.L_46:
        /*0118*/ 	.word	index@(_Z39detranspose_from_xGPU_and_weight_kernelPKfS0_Pfjj)
        /*011c*/ 	.word	0x00000000


	//----- nvinfo : EIATTR_REGCOUNT
	.align		4
.L_47:
        /*0120*/ 	.byte	0x04, 0x2f
        /*0122*/ 	.short	(.L_49 - .L_48)
	.align		4
.L_48:
        /*0124*/ 	.word	index@(_Z27xGPU_channel_average_kernelPKfPfjjj)
        /*0128*/ 	.word	0x00000020


	//----- nvinfo : EIATTR_FRAME_SIZE
	.align		4
.L_49:
        /*012c*/ 	.byte	0x04, 0x11
        /*012e*/ 	.short	(.L_51 - .L_50)
	.align		4
.L_50:
        /*0130*/ 	.word	index@(_Z27xGPU_channel_average_kernelPKfPfjjj)
        /*0134*/ 	.word	0x00000000


	//----- nvinfo : EIATTR_REGCOUNT
	.align		4
.L_51:
        /*0138*/ 	.byte	0x04, 0x2f
        /*013a*/ 	.short	(.L_53 - .L_52)
	.align		4
.L_52:
        /*013c*/ 	.word	index@(_Z43xGPU_channel_average_shift_and_scale_kernelPKfPfjjjff)
        /*0140*/ 	.word	0x00000020


	//----- nvinfo : EIATTR_FRAME_SIZE
	.align		4
.L_53:
        /*0144*/ 	.byte	0x04, 0x11
        /*0146*/ 	.short	(.L_55 - .L_54)
	.align		4
.L_54:
        /*0148*/ 	.word	index@(_Z43xGPU_channel_average_shift_and_scale_kernelPKfPfjjjff)
        /*014c*/ 	.word	0x00000000


	//----- nvinfo : EIATTR_REGCOUNT
	.align		4
.L_55:
        /*0150*/ 	.byte	0x04, 0x2f
        /*0152*/ 	.short	(.L_57 - .L_56)
	.align		4
.L_56:
        /*0154*/ 	.word	index@(_Z25beamform_summation_kernelPKfPfjj)
        /*0158*/ 	.word	0x00000030


	//----- nvinfo : EIATTR_FRAME_SIZE
	.align		4
.L_57:
        /*015c*/ 	.byte	0x04, 0x11
        /*015e*/ 	.short	(.L_59 - .L_58)
	.align		4
.L_58:
        /*0160*/ 	.word	index@(_Z25beamform_summation_kernelPKfPfjj)
        /*0164*/ 	.word	0x00000000


	//----- nvinfo : EIATTR_REGCOUNT
	.align		4
.L_59:
        /*0168*/ 	.byte	0x04, 0x2f
        /*016a*/ 	.short	(.L_61 - .L_60)
	.align		4
.L_60:
        /*016c*/ 	.word	index@(_Z26sum_powers_dual_pol_kernelPKfPfjj)
        /*0170*/ 	.word	0x00000020


	//----- nvinfo : EIATTR_FRAME_SIZE
	.align		4
.L_61:
        /*0174*/ 	.byte	0x04, 0x11
        /*0176*/ 	.short	(.L_63 - .L_62)
	.align		4
.L_62:
        /*0178*/ 	.word	index@(_Z26sum_powers_dual_pol_kernelPKfPfjj)
        /*017c*/ 	.word	0x00000000


	//----- nvinfo : EIATTR_REGCOUNT
	.align		4
.L_63:
        /*0180*/ 	.byte	0x04, 0x2f
        /*0182*/ 	.short	(.L_65 - .L_64)
	.align		4
.L_64:
        /*0184*/ 	.word	index@(_Z35aggregate_promote_and_weight_kernelPKfPKcPfjjii)
        /*0188*/ 	.word	0x0000000e


	//----- nvinfo : EIATTR_FRAME_SIZE
	.align		4
.L_65:
        /*018c*/ 	.byte	0x04, 0x11
        /*018e*/ 	.short	(.L_67 - .L_66)
	.align		4
.L_66:
        /*0190*/ 	.word	index@(_Z35aggregate_promote_and_weight_kernelPKfPKcPfjjii)
        /*0194*/ 	.word	0x00000000


	//----- nvinfo : EIATTR_MIN_STACK_SIZE
	.align		4
.L_67:
        /*0198*/ 	.byte	0x04, 0x12
        /*019a*/ 	.short	(.L_69 - .L_68)
	.align		4
.L_68:
        /*019c*/ 	.word	index@(_Z35aggregate_promote_and_weight_kernelPKfPKcPfjjii)
        /*01a0*/ 	.word	0x00000000


	//----- nvinfo : EIATTR_MIN_STACK_SIZE
	.align		4
.L_69:
        /*01a4*/ 	.byte	0x04, 0x12
        /*01a6*/ 	.short	(.L_71 - .L_70)
	.align		4
.L_70:
        /*01a8*/ 	.word	index@(_Z26sum_powers_dual_pol_kernelPKfPfjj)
        /*01ac*/ 	.word	0x00000000


	//----- nvinfo : EIATTR_MIN_STACK_SIZE
	.align		4
.L_71:
        /*01b0*/ 	.byte	0x04, 0x12
        /*01b2*/ 	.short	(.L_73 - .L_72)
	.align		4
.L_72:
        /*01b4*/ 	.word	index@(_Z25beamform_summation_kernelPKfPfjj)
        /*01b8*/ 	.word	0x00000000


	//----- nvinfo : EIATTR_MIN_STACK_SIZE
	.align		4
.L_73:
        /*01bc*/ 	.byte	0x04, 0x12
        /*01be*/ 	.short	(.L_75 - .L_74)
	.align		4
.L_74:
        /*01c0*/ 	.word	index@(_Z43xGPU_channel_average_shift_and_scale_kernelPKfPfjjjff)
        /*01c4*/ 	.word	0x00000000


	//----- nvinfo : EIATTR_MIN_STACK_SIZE
	.align		4
.L_75:
        /*01c8*/ 	.byte	0x04, 0x12
        /*01ca*/ 	.short	(.L_77 - .L_76)
	.align		4
.L_76:
        /*01cc*/ 	.word	index@(_Z27xGPU_channel_average_kernelPKfPfjjj)
        /*01d0*/ 	.word	0x00000000


	//----- nvinfo : EIATTR_MIN_STACK_SIZE
	.align		4
.L_77:
        /*01d4*/ 	.byte	0x04, 0x12
        /*01d6*/ 	.short	(.L_79 - .L_78)
	.align		4
.L_78:
        /*01d8*/ 	.word	index@(_Z39detranspose_from_xGPU_and_weight_kernelPKfS0_Pfjj)
        /*01dc*/ 	.word	0x00000000


	//----- nvinfo : EIATTR_MIN_STACK_SIZE
	.align		4
.L_79:
        /*01e0*/ 	.byte	0x04, 0x12
        /*01e2*/ 	.short	(.L_81 - .L_80)
	.align		4
.L_80:
        /*01e4*/ 	.word	index@(_Z28detranspose_from_xGPU_kernelPK6float2PS_jj)
        /*01e8*/ 	.word	0x00000000


	//----- nvinfo : EIATTR_MIN_STACK_SIZE
	.align		4
.L_81:
        /*01ec*/ 	.byte	0x04, 0x12
        /*01ee*/ 	.short	(.L_83 - .L_82)
	.align		4
.L_82:
        /*01f0*/ 	.word	index@(_Z35transpose_to_xGPU_and_weight_kernelPKfS0_Pfjj)
        /*01f4*/ 	.word	0x00000000


	//----- nvinfo : EIATTR_MIN_STACK_SIZE
	.align		4
.L_83:
        /*01f8*/ 	.byte	0x04, 0x12
        /*01fa*/ 	.short	(.L_85 - .L_84)
	.align		4
.L_84:
        /*01fc*/ 	.word	index@(_Z24transpose_to_xGPU_kernelPK6float2PS_jj)
        /*0200*/ 	.word	0x00000000


	//----- nvinfo : EIATTR_MIN_STACK_SIZE
	.align		4
.L_85:
        /*0204*/ 	.byte	0x04, 0x12
        /*0206*/ 	.short	(.L_87 - .L_86)
	.align		4
.L_86:
        /*0208*/ 	.word	index@(_Z40mwax_lookup_and_apply_delay_gains_kernelPKiPKfPfjjj)
        /*020c*/ 	.word	0x00000000


	//----- nvinfo : EIATTR_MIN_STACK_SIZE
	.align		4
.L_87:
        /*0210*/ 	.byte	0x04, 0x12
        /*0212*/ 	.short	(.L_89 - .L_88)
	.align		4
.L_88:
        /*0214*/ 	.word	index@(_Z30mwax_lookup_delay_gains_kernelPKiPK6float2PS1_jjj)
        /*0218*/ 	.word	0x00000000


	//----- nvinfo : EIATTR_MIN_STACK_SIZE
	.align		4
.L_89:
        /*021c*/ 	.byte	0x04, 0x12
        /*021e*/ 	.short	(.L_91 - .L_90)
	.align		4
.L_90:
        /*0220*/ 	.word	index@(_Z28fast_complex_multiply_kernelPKfPfj)
        /*0224*/ 	.word	0x00000000


	//----- nvinfo : EIATTR_MIN_STACK_SIZE
	.align		4
.L_91:
        /*0228*/ 	.byte	0x04, 0x12
        /*022a*/ 	.short	(.L_93 - .L_92)
	.align		4
.L_92:
        /*022c*/ 	.word	index@(_Z23complex_multiply_kernelPKfPfj)
        /*0230*/ 	.word	0x00000000


	//----- nvinfo : EIATTR_MIN_STACK_SIZE
	.align		4
.L_93:
        /*0234*/ 	.byte	0x04, 0x12
        /*0236*/ 	.short	(.L_95 - .L_94)
	.align		4
.L_94:
        /*0238*/ 	.word	index@(_Z27array_weight_complex_kernelPKfPfjj)
        /*023c*/ 	.word	0x00000000


	//----- nvinfo : EIATTR_MIN_STACK_SIZE
	.align		4
.L_95:
        /*0240*/ 	.byte	0x04, 0x12
        /*0242*/ 	.short	(.L_97 - .L_96)
	.align		4
.L_96:
        /*0244*/ 	.word	index@(_Z28vector_weight_complex_kernelPKfPfj)
        /*0248*/ 	.word	0x00000000


	//----- nvinfo : EIATTR_MIN_STACK_SIZE
	.align		4
.L_97:
        /*024c*/ 	.byte	0x04, 0x12
        /*024e*/ 	.short	(.L_99 - .L_98)
	.align		4
.L_98:
        /*0250*/ 	.word	index@(_Z28scalar_weight_complex_kernelfPfj)
        /*0254*/ 	.word	0x00000000


	//----- nvinfo : EIATTR_MIN_STACK_SIZE
	.align		4
.L_99:
        /*0258*/ 	.byte	0x04, 0x12
        /*025a*/ 	.short	(.L_101 - .L_100)
	.align		4
.L_100:
        /*025c*/ 	.word	index@(_Z20byte_to_float_kernelPKcPfj)
        /*0260*/ 	.word	0x00000000
.L_101:


//--------------------- .nv.compat                --------------------------
	.section	.nv.compat,"",@"SHT_CUDA_COMPAT_INFO"
	.align	4
        /*0000*/ 	.byte	0x02, 0x09, 0x00, 0x00, 0x02, 0x02, 0x01, 0x00, 0x02, 0x05, 0x05, 0x00, 0x03, 0x07, 0x01, 0x01
        /*0010*/ 	.byte	0x02, 0x03, 0x00, 0x00, 0x02, 0x06, 0x01, 0x00, 0x04, 0x0b, 0x08, 0x00, 0x09, 0x00, 0x00, 0x00
        /*0020*/ 	.byte	0x00, 0x00, 0x00, 0x00


//--------------------- .nv.info._Z35aggregate_promote_and_weight_kernelPKfPKcPfjjii --------------------------
	.section	.nv.info._Z35aggregate_promote_and_weight_kernelPKfPKcPfjjii,"",@"SHT_CUDA_INFO"
	.sectionflags	@""
	.align	4


	//----- nvinfo : EIATTR_CUDA_API_VERSION
	.align		4
        /*0000*/ 	.byte	0x04, 0x37
        /*0002*/ 	.short	(.L_103 - .L_102)
.L_102:
        /*0004*/ 	.word	0x00000082


	//----- nvinfo : EIATTR_KPARAM_INFO
	.align		4
.L_103:
        /*0008*/ 	.byte	0x04, 0x17
        /*000a*/ 	.short	(.L_105 - .L_104)
.L_104:
        /*000c*/ 	.word	0x00000000
        /*0010*/ 	.short	0x0006
        /*0012*/ 	.short	0x0024
        /*0014*/ 	.byte	0x00, 0xf0, 0x11, 0x00


	//----- nvinfo : EIATTR_KPARAM_INFO
	.align		4
.L_105:
        /*0018*/ 	.byte	0x04, 0x17
        /*001a*/ 	.short	(.L_107 - .L_106)
.L_106:
        /*001c*/ 	.word	0x00000000
        /*0020*/ 	.short	0x0005
        /*0022*/ 	.short	0x0020
        /*0024*/ 	.byte	0x00, 0xf0, 0x11, 0x00


	//----- nvinfo : EIATTR_KPARAM_INFO
	.align		4
.L_107:
        /*0028*/ 	.byte	0x04, 0x17
        /*002a*/ 	.short	(.L_109 - .L_108)
.L_108:
        /*002c*/ 	.word	0x00000000
        /*0030*/ 	.short	0x0004
        /*0032*/ 	.short	0x001c
        /*0034*/ 	.byte	0x00, 0xf0, 0x11, 0x00


	//----- nvinfo : EIATTR_KPARAM_INFO
	.align		4
.L_109:
        /*0038*/ 	.byte	0x04, 0x17
        /*003a*/ 	.short	(.L_111 - .L_110)
.L_110:
        /*003c*/ 	.word	0x00000000
        /*0040*/ 	.short	0x0003
        /*0042*/ 	.short	0x0018
        /*0044*/ 	.byte	0x00, 0xf0, 0x11, 0x00


	//----- nvinfo : EIATTR_KPARAM_INFO
	.align		4
.L_111:
        /*0048*/ 	.byte	0x04, 0x17
        /*004a*/ 	.short	(.L_113 - .L_112)
.L_112:
        /*004c*/ 	.word	0x00000000
        /*0050*/ 	.short	0x0002
        /*0052*/ 	.short	0x0010
        /*0054*/ 	.byte	0x00, 0xf5, 0x21, 0x00


	//----- nvinfo : EIATTR_KPARAM_INFO
	.align		4
.L_113:
        /*0058*/ 	.byte	0x04, 0x17
        /*005a*/ 	.short	(.L_115 - .L_114)
.L_114:
        /*005c*/ 	.word	0x00000000
        /*0060*/ 	.short	0x0001
        /*0062*/ 	.short	0x0008
        /*0064*/ 	.byte	0x00, 0xf5, 0x21, 0x00


	//----- nvinfo : EIATTR_KPARAM_INFO
	.align		4
.L_115:
        /*0068*/ 	.byte	0x04, 0x17
        /*006a*/ 	.short	(.L_117 - .L_116)
.L_116:
        /*006c*/ 	.word	0x00000000
        /*0070*/ 	.short	0x0000
        /*0072*/ 	.short	0x0000
        /*0074*/ 	.byte	0x00, 0xf5, 0x21, 0x00


	//----- nvinfo : EIATTR_SPARSE_MMA_MASK
	.align		4
.L_117:
        /*0078*/ 	.byte	0x03, 0x50
        /*007a*/ 	.short	0x0000


	//----- nvinfo : EIATTR_MAXREG_COUNT
	.align		4
        /*007c*/ 	.byte	0x03, 0x1b
        /*007e*/ 	.short	0x00ff


	//----- nvinfo : EIATTR_MERCURY_ISA_VERSION
	.align		4
        /*0080*/ 	.byte	0x03, 0x5f
        /*0082*/ 	.short	0x0101


	//----- nvinfo : EIATTR_VRC_CTA_INIT_COUNT
	.align		4
        /*0084*/ 	.byte	0x02, 0x4a
	.zero		1
	.zero		1


	//----- nvinfo : EIATTR_EXIT_INSTR_OFFSETS
	.align		4
        /*0088*/ 	.byte	0x04, 0x1c
        /*008a*/ 	.short	(.L_119 - .L_118)


	//   ....[0]....
.L_118:
        /*008c*/ 	.word	0x00000160


	//----- nvinfo : EIATTR_CBANK_PARAM_SIZE
	.align		4
.L_119:
        /*0090*/ 	.byte	0x03, 0x19
        /*0092*/ 	.short	0x0028


	//----- nvinfo : EIATTR_PARAM_CBANK
	.align		4
        /*0094*/ 	.byte	0x04, 0x0a
        /*0096*/ 	.short	(.L_121 - .L_120)
	.align		4
.L_120:
        /*0098*/ 	.word	index@(.nv.constant0._Z35aggregate_promote_and_weight_kernelPKfPKcPfjjii)
        /*009c*/ 	.short	0x0380
        /*009e*/ 	.short	0x0028


	//----- nvinfo : EIATTR_SW_WAR
	.align		4
.L_121:
        /*00a0*/ 	.byte	0x04, 0x36
        /*00a2*/ 	.short	(.L_123 - .L_122)
.L_122:
        /*00a4*/ 	.word	0x00000008
.L_123:


//--------------------- .nv.info._Z26sum_powers_dual_pol_kernelPKfPfjj --------------------------
	.section	.nv.info._Z26sum_powers_dual_pol_kernelPKfPfjj,"",@"SHT_CUDA_INFO"
	.sectionflags	@""
	.align	4


	//----- nvinfo : EIATTR_CUDA_API_VERSION
	.align		4
        /*0000*/ 	.byte	0x04, 0x37
        /*0002*/ 	.short	(.L_125 - .L_124)
.L_124:
        /*0004*/ 	.word	0x00000082


	//----- nvinfo : EIATTR_KPARAM_INFO
	.align		4
.L_125:
        /*0008*/ 	.byte	0x04, 0x17
        /*000a*/ 	.short	(.L_127 - .L_126)
.L_126:
        /*000c*/ 	.word	0x00000000
        /*0010*/ 	.short	0x0003
        /*0012*/ 	.short	0x0014
        /*0014*/ 	.byte	0x00, 0xf0, 0x11, 0x00


	//----- nvinfo : EIATTR_KPARAM_INFO
	.align		4
.L_127:
        /*0018*/ 	.byte	0x04, 0x17
        /*001a*/ 	.short	(.L_129 - .L_128)
.L_128:
        /*001c*/ 	.word	0x00000000
        /*0020*/ 	.short	0x0002
        /*0022*/ 	.short	0x0010
        /*0024*/ 	.byte	0x00, 0xf0, 0x11, 0x00


	//----- nvinfo : EIATTR_KPARAM_INFO
	.align		4
.L_129:
        /*0028*/ 	.byte	0x04, 0x17
        /*002a*/ 	.short	(.L_131 - .L_130)
.L_130:
        /*002c*/ 	.word	0x00000000
        /*0030*/ 	.short	0x0001
        /*0032*/ 	.short	0x0008
        /*0034*/ 	.byte	0x00, 0xf5, 0x21, 0x00


	//----- nvinfo : EIATTR_KPARAM_INFO
	.align		4
.L_131:
        /*0038*/ 	.byte	0x04, 0x17
        /*003a*/ 	.short	(.L_133 - .L_132)
.L_132:
        /*003c*/ 	.word	0x00000000
        /*0040*/ 	.short	0x0000
        /*0042*/ 	.short	0x0000
        /*0044*/ 	.byte	0x00, 0xf5, 0x21, 0x00


	//----- nvinfo : EIATTR_SPARSE_MMA_MASK
	.align		4
.L_133:
        /*0048*/ 	.byte	0x03, 0x50
        /*004a*/ 	.short	0x0000


	//----- nvinfo : EIATTR_MAXREG_COUNT
	.align		4
        /*004c*/ 	.byte	0x03, 0x1b
        /*004e*/ 	.short	0x00ff


	//----- nvinfo : EIATTR_MERCURY_ISA_VERSION
	.align		4
        /*0050*/ 	.byte	0x03, 0x5f
        /*0052*/ 	.short	0x0101


	//----- nvinfo : EIATTR_VRC_CTA_INIT_COUNT
	.align		4
        /*0054*/ 	.byte	0x02, 0x4a
	.zero		1
	.zero		1


	//----- nvinfo : EIATTR_EXIT_INSTR_OFFSETS
	.align		4
        /*0058*/ 	.byte	0x04, 0x1c
        /*005a*/ 	.short	(.L_135 - .L_134)


	//   ....[0]....
.L_134:
        /*005c*/ 	.word	0x000008f0


	//----- nvinfo : EIATTR_CBANK_PARAM_SIZE
	.align		4
.L_135:
        /*0060*/ 	.byte	0x03, 0x19
        /*0062*/ 	.short	0x0018


	//----- nvinfo : EIATTR_PARAM_CBANK
	.align		4
        /*0064*/ 	.byte	0x04, 0x0a
        /*0066*/ 	.short	(.L_137 - .L_136)
	.align		4
.L_136:
        /*0068*/ 	.word	index@(.nv.constant0._Z26sum_powers_dual_pol_kernelPKfPfjj)
        /*006c*/ 	.short	0x0380
        /*006e*/ 	.short	0x0018


	//----- nvinfo : EIATTR_SW_WAR
	.align		4
.L_137:
        /*0070*/ 	.byte	0x04, 0x36
        /*0072*/ 	.short	(.L_139 - .L_138)
.L_138:
        /*0074*/ 	.word	0x00000008
.L_139:


//--------------------- .nv.info._Z25beamform_summation_kernelPKfPfjj --------------------------
	.section	.nv.info._Z25beamform_summation_kernelPKfPfjj,"",@"SHT_CUDA_INFO"
	.sectionflags	@""
	.align	4


	//----- nvinfo : EIATTR_CUDA_API_VERSION
	.align		4
        /*0000*/ 	.byte	0x04, 0x37
        /*0002*/ 	.short	(.L_141 - .L_140)
.L_140:
        /*0004*/ 	.word	0x00000082


	//----- nvinfo : EIATTR_KPARAM_INFO
	.align		4
.L_141:
        /*0008*/ 	.byte	0x04, 0x17
        /*000a*/ 	.short	(.L_143 - .L_142)
.L_142:
        /*000c*/ 	.word	0x00000000
        /*0010*/ 	.short	0x0003
        /*0012*/ 	.short	0x0014
        /*0014*/ 	.byte	0x00, 0xf0, 0x11, 0x00


	//----- nvinfo : EIATTR_KPARAM_INFO
	.align		4
.L_143:
        /*0018*/ 	.byte	0x04, 0x17
        /*001a*/ 	.short	(.L_145 - .L_144)
.L_144:
        /*001c*/ 	.word	0x00000000
        /*0020*/ 	.short	0x0002
        /*0022*/ 	.short	0x0010
        /*0024*/ 	.byte	0x00, 0xf0, 0x11, 0x00


	//----- nvinfo : EIATTR_KPARAM_INFO
	.align		4
.L_145:
        /*0028*/ 	.byte	0x04, 0x17
        /*002a*/ 	.short	(.L_147 - .L_146)
.L_146:
        /*002c*/ 	.word	0x00000000
        /*0030*/ 	.short	0x0001
        /*0032*/ 	.short	0x0008
        /*0034*/ 	.byte	0x00, 0xf5, 0x21, 0x00


	//----- nvinfo : EIATTR_KPARAM_INFO
	.align		4
.L_147:
        /*0038*/ 	.byte	0x04, 0x17
        /*003a*/ 	.short	(.L_149 - .L_148)
.L_148:
        /*003c*/ 	.word	0x00000000
        /*0040*/ 	.short	0x0000
        /*0042*/ 	.short	0x0000
        /*0044*/ 	.byte	0x00, 0xf5, 0x21, 0x00


	//----- nvinfo : EIATTR_SPARSE_MMA_MASK
	.align		4
.L_149:
        /*0048*/ 	.byte	0x03, 0x50
        /*004a*/ 	.short	0x0000


	//----- nvinfo : EIATTR_MAXREG_COUNT
	.align		4
        /*004c*/ 	.byte	0x03, 0x1b
        /*004e*/ 	.short	0x00ff


	//----- nvinfo : EIATTR_MERCURY_ISA_VERSION
	.align		4
        /*0050*/ 	.byte	0x03, 0x5f
        /*0052*/ 	.short	0x0101


	//----- nvinfo : EIATTR_VRC_CTA_INIT_COUNT
	.align		4
        /*0054*/ 	.byte	0x02, 0x4a
	.zero		1
	.zero		1


	//----- nvinfo : EIATTR_EXIT_INSTR_OFFSETS
	.align		4
        /*0058*/ 	.byte	0x04, 0x1c
        /*005a*/ 	.short	(.L_151 - .L_150)


	//   ....[0]....
.L_150:
        /*005c*/ 	.word	0x00001730


	//----- nvinfo : EIATTR_CBANK_PARAM_SIZE
	.align		4
.L_151:
        /*0060*/ 	.byte	0x03, 0x19
        /*0062*/ 	.short	0x0018


	//----- nvinfo : EIATTR_PARAM_CBANK
	.align		4
        /*0064*/ 	.byte	0x04, 0x0a
        /*0066*/ 	.short	(.L_153 - .L_152)
	.align		4
.L_152:
        /*0068*/ 	.word	index@(.nv.constant0._Z25beamform_summation_kernelPKfPfjj)
        /*006c*/ 	.short	0x0380
        /*006e*/ 	.short	0x0018


	//----- nvinfo : EIATTR_SW_WAR
	.align		4
.L_153:
        /*0070*/ 	.byte	0x04, 0x36
        /*0072*/ 	.short	(.L_155 - .L_154)
.L_154:
        /*0074*/ 	.word	0x00000008
.L_155:


//--------------------- .nv.info._Z43xGPU_channel_average_shift_and_scale_kernelPKfPfjjjff --------------------------
	.section	.nv.info._Z43xGPU_channel_average_shift_and_scale_kernelPKfPfjjjff,"",@"SHT_CUDA_INFO"
	.sectionflags	@""
	.align	4


	//----- nvinfo : EIATTR_CUDA_API_VERSION
	.align		4
        /*0000*/ 	.byte	0x04, 0x37
        /*0002*/ 	.short	(.L_157 - .L_156)
.L_156:
        /*0004*/ 	.word	0x00000082


	//----- nvinfo : EIATTR_KPARAM_INFO
	.align		4
.L_157:
        /*0008*/ 	.byte	0x04, 0x17
        /*000a*/ 	.short	(.L_159 - .L_158)
.L_158:
        /*000c*/ 	.word	0x00000000
        /*0010*/ 	.short	0x0006
        /*0012*/ 	.short	0x0020
        /*0014*/ 	.byte	0x00, 0xf0, 0x11, 0x00


	//----- nvinfo : EIATTR_KPARAM_INFO
	.align		4
.L_159:
        /*0018*/ 	.byte	0x04, 0x17
        /*001a*/ 	.short	(.L_161 - .L_160)
.L_160:
        /*001c*/ 	.word	0x00000000
        /*0020*/ 	.short	0x0005
        /*0022*/ 	.short	0x001c
        /*0024*/ 	.byte	0x00, 0xf0, 0x11, 0x00


	//----- nvinfo : EIATTR_KPARAM_INFO
	.align		4
.L_161:
        /*0028*/ 	.byte	0x04, 0x17
        /*002a*/ 	.short	(.L_163 - .L_162)
.L_162:
        /*002c*/ 	.word	0x00000000
        /*0030*/ 	.short	0x0004
        /*0032*/ 	.short	0x0018
        /*0034*/ 	.byte	0x00, 0xf0, 0x11, 0x00


	//----- nvinfo : EIATTR_KPARAM_INFO
	.align		4
.L_163:
        /*0038*/ 	.byte	0x04, 0x17
        /*003a*/ 	.short	(.L_165 - .L_164)
.L_164:
        /*003c*/ 	.word	0x00000000
        /*0040*/ 	.short	0x0003
        /*0042*/ 	.short	0x0014
        /*0044*/ 	.byte	0x00, 0xf0, 0x11, 0x00


	//----- nvinfo : EIATTR_KPARAM_INFO
	.align		4
.L_165:
        /*0048*/ 	.byte	0x04, 0x17
        /*004a*/ 	.short	(.L_167 - .L_166)
.L_166:
        /*004c*/ 	.word	0x00000000
        /*0050*/ 	.short	0x0002
        /*0052*/ 	.short	0x0010
        /*0054*/ 	.byte	0x00, 0xf0, 0x11, 0x00


	//----- nvinfo : EIATTR_KPARAM_INFO
	.align		4
.L_167:
        /*0058*/ 	.byte	0x04, 0x17
        /*005a*/ 	.short	(.L_169 - .L_168)
.L_168:
        /*005c*/ 	.word	0x00000000
        /*0060*/ 	.short	0x0001
        /*0062*/ 	.short	0x0008
        /*0064*/ 	.byte	0x00, 0xf5, 0x21, 0x00


	//----- nvinfo : EIATTR_KPARAM_INFO
	.align		4
.L_169:
        /*0068*/ 	.byte	0x04, 0x17
        /*006a*/ 	.short	(.L_171 - .L_170)
.L_170:
        /*006c*/ 	.word	0x00000000
        /*0070*/ 	.short	0x0000
        /*0072*/ 	.short	0x0000
        /*0074*/ 	.byte	0x00, 0xf5, 0x21, 0x00


	//----- nvinfo : EIATTR_SPARSE_MMA_MASK
	.align		4
.L_171:
        /*0078*/ 	.byte	0x03, 0x50
        /*007a*/ 	.short	0x0000


	//----- nvinfo : EIATTR_MAXREG_COUNT
	.align		4
        /*007c*/ 	.byte	0x03, 0x1b
        /*007e*/ 	.short	0x00ff


	//----- nvinfo : EIATTR_MERCURY_ISA_VERSION
	.align		4
        /*0080*/ 	.byte	0x03, 0x5f
        /*0082*/ 	.short	0x0101


	//----- nvinfo : EIATTR_VRC_CTA_INIT_COUNT
	.align		4
        /*0084*/ 	.byte	0x02, 0x4a
	.zero		1
	.zero		1


	//----- nvinfo : EIATTR_EXIT_INSTR_OFFSETS
	.align		4
        /*0088*/ 	.byte	0x04, 0x1c
        /*008a*/ 	.short	(.L_173 - .L_172)


	//   ....[0]....
.L_172:
        /*008c*/ 	.word	0x000008e0


	//   ....[1]....
        /*0090*/ 	.word	0x00001220


	//   ....[2]....
        /*0094*/ 	.word	0x00001550


	//   ....[3]....
        /*0098*/ 	.word	0x00001650


	//----- nvinfo : EIATTR_CBANK_PARAM_SIZE
	.align		4
.L_173:
        /*009c*/ 	.byte	0x03, 0x19
        /*009e*/ 	.short	0x0024


	//----- nvinfo : EIATTR_PARAM_CBANK
	.align		4
        /*00a0*/ 	.byte	0x04, 0x0a
        /*00a2*/ 	.short	(.L_175 - .L_174)
	.align		4
.L_174:
        /*00a4*/ 	.word	index@(.nv.constant0._Z43xGPU_channel_average_shift_and_scale_kernelPKfPfjjjff)
        /*00a8*/ 	.short	0x0380
        /*00aa*/ 	.short	0x0024


	//----- nvinfo : EIATTR_SW_WAR
	.align		4
.L_175:
        /*00ac*/ 	.byte	0x04, 0x36
        /*00ae*/ 	.short	(.L_177 - .L_176)
.L_176:
        /*00b0*/ 	.word	0x00000008
.L_177:


//--------------------- .nv.info._Z27xGPU_channel_average_kernelPKfPfjjj --------------------------
	.section	.nv.info._Z27xGPU_channel_average_kernelPKfPfjjj,"",@"SHT_CUDA_INFO"
	.sectionflags	@""
	.align	4


	//----- nvinfo : EIATTR_CUDA_API_VERSION
	.align		4
        /*0000*/ 	.byte	0x04, 0x37
        /*0002*/ 	.short	(.L_179 - .L_178)
.L_178:
        /*0004*/ 	.word	0x00000082


	//----- nvinfo : EIATTR_KPARAM_INFO
	.align		4
.L_179:
        /*0008*/ 	.byte	0x04, 0x17
        /*000a*/ 	.short	(.L_181 - .L_180)
.L_180:
        /*000c*/ 	.word	0x00000000
        /*0010*/ 	.short	0x0004
        /*0012*/ 	.short	0x0018
        /*0014*/ 	.byte	0x00, 0xf0, 0x11, 0x00


	//----- nvinfo : EIATTR_KPARAM_INFO
	.align		4
.L_181:
        /*0018*/ 	.byte	0x04, 0x17
        /*001a*/ 	.short	(.L_183 - .L_182)
.L_182:
        /*001c*/ 	.word	0x00000000
        /*0020*/ 	.short	0x0003
        /*0022*/ 	.short	0x0014
        /*0024*/ 	.byte	0x00, 0xf0, 0x11, 0x00


	//----- nvinfo : EIATTR_KPARAM_INFO
	.align		4
.L_183:
        /*0028*/ 	.byte	0x04, 0x17
        /*002a*/ 	.short	(.L_185 - .L_184)
.L_184:
        /*002c*/ 	.word	0x00000000
        /*0030*/ 	.short	0x0002
        /*0032*/ 	.short	0x0010
        /*0034*/ 	.byte	0x00, 0xf0, 0x11, 0x00


	//----- nvinfo : EIATTR_KPARAM_INFO
	.align		4
.L_185:
        /*0038*/ 	.byte	0x04, 0x17
        /*003a*/ 	.short	(.L_187 - .L_186)
.L_186:
        /*003c*/ 	.word	0x00000000
        /*0040*/ 	.short	0x0001
        /*0042*/ 	.short	0x0008
        /*0044*/ 	.byte	0x00, 0xf5, 0x21, 0x00


	//----- nvinfo : EIATTR_KPARAM_INFO
	.align		4
.L_187:
        /*0048*/ 	.byte	0x04, 0x17
        /*004a*/ 	.short	(.L_189 - .L_188)
.L_188:
        /*004c*/ 	.word	0x00000000
        /*0050*/ 	.short	0x0000
        /*0052*/ 	.short	0x0000
        /*0054*/ 	.byte	0x00, 0xf5, 0x21, 0x00


	//----- nvinfo : EIATTR_SPARSE_MMA_MASK
	.align		4
.L_189:
        /*0058*/ 	.byte	0x03, 0x50
        /*005a*/ 	.short	0x0000


	//----- nvinfo : EIATTR_MAXREG_COUNT
	.align		4
        /*005c*/ 	.byte	0x03, 0x1b
        /*005e*/ 	.short	0x00ff


	//----- nvinfo : EIATTR_MERCURY_ISA_VERSION
	.align		4
        /*0060*/ 	.byte	0x03, 0x5f
        /*0062*/ 	.short	0x0101


	//----- nvinfo : EIATTR_VRC_CTA_INIT_COUNT
	.align		4
        /*0064*/ 	.byte	0x02, 0x4a
	.zero		1
	.zero		1


	//----- nvinfo : EIATTR_EXIT_INSTR_OFFSETS
	.align		4
        /*0068*/ 	.byte	0x04, 0x1c
        /*006a*/ 	.short	(.L_191 - .L_190)


	//   ....[0]....
.L_190:
        /*006c*/ 	.word	0x00000050


	//   ....[1]....
        /*0070*/ 	.word	0x000009a0


	//   ....[2]....
        /*0074*/ 	.word	0x00000e90


	//   ....[3]....
        /*0078*/ 	.word	0x00001120


	//   ....[4]....
        /*007c*/ 	.word	0x000012b0


	//   ....[5]....
        /*0080*/ 	.word	0x00001380


	//----- nvinfo : EIATTR_CBANK_PARAM_SIZE
	.align		4
.L_191:
        /*0084*/ 	.byte	0x03, 0x19
        /*0086*/ 	.short	0x001c


	//----- nvinfo : EIATTR_PARAM_CBANK
	.align		4
        /*0088*/ 	.byte	0x04, 0x0a
        /*008a*/ 	.short	(.L_193 - .L_192)
	.align		4
.L_192:
        /*008c*/ 	.word	index@(.nv.constant0._Z27xGPU_channel_average_kernelPKfPfjjj)
        /*0090*/ 	.short	0x0380
        /*0092*/ 	.short	0x001c


	//----- nvinfo : EIATTR_SW_WAR
	.align		4
.L_193:
        /*0094*/ 	.byte	0x04, 0x36
        /*0096*/ 	.short	(.L_195 - .L_194)
.L_194:
        /*0098*/ 	.word	0x00000008
.L_195:


//--------------------- .nv.info._Z39detranspose_from_xGPU_and_weight_kernelPKfS0_Pfjj --------------------------
	.section	.nv.info._Z39detranspose_from_xGPU_and_weight_kernelPKfS0_Pfjj,"",@"SHT_CUDA_INFO"
	.sectionflags	@""
	.align	4


	//----- nvinfo : EIATTR_CUDA_API_VERSION
	.align		4
        /*0000*/ 	.byte	0x04, 0x37
        /*0002*/ 	.short	(.L_197 - .L_196)
.L_196:
        /*0004*/ 	.word	0x00000082


	//----- nvinfo : EIATTR_KPARAM_INFO
	.align		4
.L_197:
        /*0008*/ 	.byte	0x04, 0x17
        /*000a*/ 	.short	(.L_199 - .L_198)
.L_198:
        /*000c*/ 	.word	0x00000000
        /*0010*/ 	.short	0x0004
        /*0012*/ 	.short	0x001c
        /*0014*/ 	.byte	0x00, 0xf0, 0x11, 0x00


	//----- nvinfo : EIATTR_KPARAM_INFO
	.align		4
.L_199:
        /*0018*/ 	.byte	0x04, 0x17
        /*001a*/ 	.short	(.L_201 - .L_200)
.L_200:
        /*001c*/ 	.word	0x00000000
        /*0020*/ 	.short	0x0003
        /*0022*/ 	.short	0x0018
        /*0024*/ 	.byte	0x00, 0xf0, 0x11, 0x00


	//----- nvinfo : EIATTR_KPARAM_INFO
	.align		4
.L_201:
        /*0028*/ 	.byte	0x04, 0x17
        /*002a*/ 	.short	(.L_203 - .L_202)
.L_202:
        /*002c*/ 	.word	0x00000000
        /*0030*/ 	.short	0x0002
        /*0032*/ 	.short	0x0010
        /*0034*/ 	.byte	0x00, 0xf5, 0x21, 0x00


	//----- nvinfo : EIATTR_KPARAM_INFO
	.align		4
.L_203:
        /*0038*/ 	.byte	0x04, 0x17
        /*003a*/ 	.short	(.L_205 - .L_204)
.L_204:
        /*003c*/ 	.word	0x00000000
        /*0040*/ 	.short	0x0001
        /*0042*/ 	.short	0x0008
        /*0044*/ 	.byte	0x00, 0xf5, 0x21, 0x00


	//----- nvinfo : EIATTR_KPARAM_INFO
	.align		4
.L_205:
        /*0048*/ 	.byte	0x04, 0x17
        /*004a*/ 	.short	(.L_207 - .L_206)
.L_206:
        /*004c*/ 	.word	0x00000000
        /*0050*/ 	.short	0x0000
        /*0052*/ 	.short	0x0000
        /*0054*/ 	.byte	0x00, 0xf5, 0x21, 0x00


	//----- nvinfo : EIATTR_SPARSE_MMA_MASK
	.align		4
.L_207:
        /*0058*/ 	.byte	0x03, 0x50
        /*005a*/ 	.short	0x0000


	//----- nvinfo : EIATTR_MAXREG_COUNT
	.align		4
        /*005c*/ 	.byte	0x03, 0x1b
        /*005e*/ 	.short	0x00ff


	//----- nvinfo : EIATTR_MERCURY_ISA_VERSION
	.align		4
        /*0060*/ 	.byte	0x03, 0x5f
        /*0062*/ 	.short	0x0101


	//----- nvinfo : EIATTR_VRC_CTA_INIT_COUNT
	.align		4
        /*0064*/ 	.byte	0x02, 0x4a
	.zero		1
	.zero		1


	//----- nvinfo : EIATTR_EXIT_INSTR_OFFSETS
	.align		4
        /*0068*/ 	.byte	0x04, 0x1c
        /*006a*/ 	.short	(.L_209 - .L_208)


	//   ....[0]....
.L_208:
        /*006c*/ 	.word	0x00000160


	//----- nvinfo : EIATTR_CBANK_PARAM_SIZE
	.align		4
.L_209:
        /*0070*/ 	.byte	0x03, 0x19
        /*0072*/ 	.short	0x0020


	//----- nvinfo : EIATTR_PARAM_CBANK
	.align		4
        /*0074*/ 	.byte	0x04, 0x0a
        /*0076*/ 	.short	(.L_211 - .L_210)
	.align		4
.L_210:
        /*0078*/ 	.word	index@(.nv.constant0._Z39detranspose_from_xGPU_and_weight_kernelPKfS0_Pfjj)
        /*007c*/ 	.short	0x0380
        /*007e*/ 	.short	0x0020


	//----- nvinfo : EIATTR_SW_WAR
	.align		4
.L_211:
        /*0080*/ 	.byte	0x04, 0x36
        /*0082*/ 	.short	(.L_213 - .L_212)
.L_212:
        /*0084*/ 	.word	0x00000008
.L_213:


//--------------------- .nv.info._Z28detranspose_from_xGPU_kernelPK6float2PS_jj --------------------------
	.section	.nv.info._Z28detranspose_from_xGPU_kernelPK6float2PS_jj,"",@"SHT_CUDA_INFO"
	.sectionflags	@""
	.align	4


	//----- nvinfo : EIATTR_CUDA_API_VERSION
	.align		4
        /*0000*/ 	.byte	0x04, 0x37
        /*0002*/ 	.short	(.L_215 - .L_214)
.L_214:
        /*0004*/ 	.word	0x00000082


	//----- nvinfo : EIATTR_KPARAM_INFO
	.align		4
.L_215:
        /*0008*/ 	.byte	0x04, 0x17
        /*000a*/ 	.short	(.L_217 - .L_216)
.L_216:
        /*000c*/ 	.word	0x00000000
        /*0010*/ 	.short	0x0003
        /*0012*/ 	.short	0x0014
        /*0014*/ 	.byte	0x00, 0xf0, 0x11, 0x00


	//----- nvinfo : EIATTR_KPARAM_INFO
	.align		4
.L_217:
        /*0018*/ 	.byte	0x04, 0x17
        /*001a*/ 	.short	(.L_219 - .L_218)
.L_218:
        /*001c*/ 	.word	0x00000000
        /*0020*/ 	.short	0x0002
        /*0022*/ 	.short	0x0010
        /*0024*/ 	.byte	0x00, 0xf0, 0x11, 0x00


	//----- nvinfo : EIATTR_KPARAM_INFO
	.align		4
.L_219:
        /*0028*/ 	.byte	0x04, 0x17
        /*002a*/ 	.short	(.L_221 - .L_220)
.L_220:
        /*002c*/ 	.word	0x00000000
        /*0030*/ 	.short	0x0001
        /*0032*/ 	.short	0x0008
        /*0034*/ 	.byte	0x00, 0xf5, 0x21, 0x00


	//----- nvinfo : EIATTR_KPARAM_INFO
	.align		4
.L_221:
        /*0038*/ 	.byte	0x04, 0x17
        /*003a*/ 	.short	(.L_223 - .L_222)
.L_222:
        /*003c*/ 	.word	0x00000000
        /*0040*/ 	.short	0x0000
        /*0042*/ 	.short	0x0000
        /*0044*/ 	.byte	0x00, 0xf5, 0x21, 0x00


	//----- nvinfo : EIATTR_SPARSE_MMA_MASK
	.align		4
.L_223:
        /*0048*/ 	.byte	0x03, 0x50
        /*004a*/ 	.short	0x0000


	//----- nvinfo : EIATTR_MAXREG_COUNT
	.align		4
        /*004c*/ 	.byte	0x03, 0x1b
        /*004e*/ 	.short	0x00ff


	//----- nvinfo : EIATTR_MERCURY_ISA_VERSION
	.align		4
        /*0050*/ 	.byte	0x03, 0x5f
        /*0052*/ 	.short	0x0101


	//----- nvinfo : EIATTR_VRC_CTA_INIT_COUNT
	.align		4
        /*0054*/ 	.byte	0x02, 0x4a
	.zero		1
	.zero		1


	//----- nvinfo : EIATTR_EXIT_INSTR_OFFSETS
	.align		4
        /*0058*/ 	.byte	0x04, 0x1c
        /*005a*/ 	.short	(.L_225 - .L_224)


	//   ....[0]....
.L_224:
        /*005c*/ 	.word	0x000000d0


	//----- nvinfo : EIATTR_CBANK_PARAM_SIZE
	.align		4
.L_225:
        /*0060*/ 	.byte	0x03, 0x19
        /*0062*/ 	.short	0x0018


	//----- nvinfo : EIATTR_PARAM_CBANK
	.align		4
        /*0064*/ 	.byte	0x04, 0x0a
        /*0066*/ 	.short	(.L_227 - .L_226)
	.align		4
.L_226:
        /*0068*/ 	.word	index@(.nv.constant0._Z28detranspose_from_xGPU_kernelPK6float2PS_jj)
        /*006c*/ 	.short	0x0380
        /*006e*/ 	.short	0x0018


	//----- nvinfo : EIATTR_SW_WAR
	.align		4
.L_227:
        /*0070*/ 	.byte	0x04, 0x36
        /*0072*/ 	.short	(.L_229 - .L_228)
.L_228:
        /*0074*/ 	.word	0x00000008
.L_229:


//--------------------- .nv.info._Z35transpose_to_xGPU_and_weight_kernelPKfS0_Pfjj --------------------------
	.section	.nv.info._Z35transpose_to_xGPU_and_weight_kernelPKfS0_Pfjj,"",@"SHT_CUDA_INFO"
	.sectionflags	@""
	.align	4


	//----- nvinfo : EIATTR_CUDA_API_VERSION
	.align		4
        /*0000*/ 	.byte	0x04, 0x37
        /*0002*/ 	.short	(.L_231 - .L_230)
.L_230:
        /*0004*/ 	.word	0x00000082


	//----- nvinfo : EIATTR_KPARAM_INFO
	.align		4
.L_231:
        /*0008*/ 	.byte	0x04, 0x17
        /*000a*/ 	.short	(.L_233 - .L_232)
.L_232:
        /*000c*/ 	.word	0x00000000
        /*0010*/ 	.short	0x0004
        /*0012*/ 	.short	0x001c
        /*0014*/ 	.byte	0x00, 0xf0, 0x11, 0x00


	//----- nvinfo : EIATTR_KPARAM_INFO
	.align		4
.L_233:
        /*0018*/ 	.byte	0x04, 0x17
        /*001a*/ 	.short	(.L_235 - .L_234)
.L_234:
        /*001c*/ 	.word	0x00000000
        /*0020*/ 	.short	0x0003
        /*0022*/ 	.short	0x0018
        /*0024*/ 	.byte	0x00, 0xf0, 0x11, 0x00


	//----- nvinfo : EIATTR_KPARAM_INFO
	.align		4
.L_235:
        /*0028*/ 	.byte	0x04, 0x17
        /*002a*/ 	.short	(.L_237 - .L_236)
.L_236:
        /*002c*/ 	.word	0x00000000
        /*0030*/ 	.short	0x0002
        /*0032*/ 	.short	0x0010
        /*0034*/ 	.byte	0x00, 0xf5, 0x21, 0x00


	//----- nvinfo : EIATTR_KPARAM_INFO
	.align		4
.L_237:
        /*0038*/ 	.byte	0x04, 0x17
        /*003a*/ 	.short	(.L_239 - .L_238)
.L_238:
        /*003c*/ 	.word	0x00000000
        /*0040*/ 	.short	0x0001
        /*0042*/ 	.short	0x0008
        /*0044*/ 	.byte	0x00, 0xf5, 0x21, 0x00


	//----- nvinfo : EIATTR_KPARAM_INFO
	.align		4
.L_239:
        /*0048*/ 	.byte	0x04, 0x17
        /*004a*/ 	.short	(.L_241 - .L_240)
.L_240:
        /*004c*/ 	.word	0x00000000
        /*0050*/ 	.short	0x0000
        /*0052*/ 	.short	0x0000
        /*0054*/ 	.byte	0x00, 0xf5, 0x21, 0x00


	//----- nvinfo : EIATTR_SPARSE_MMA_MASK
	.align		4
.L_241:
        /*0058*/ 	.byte	0x03, 0x50
        /*005a*/ 	.short	0x0000


	//----- nvinfo : EIATTR_MAXREG_COUNT
	.align		4
        /*005c*/ 	.byte	0x03, 0x1b
        /*005e*/ 	.short	0x00ff


	//----- nvinfo : EIATTR_MERCURY_ISA_VERSION
	.align		4
        /*0060*/ 	.byte	0x03, 0x5f
        /*0062*/ 	.short	0x0101


	//----- nvinfo : EIATTR_VRC_CTA_INIT_COUNT
	.align		4
        /*0064*/ 	.byte	0x02, 0x4a
	.zero		1
	.zero		1


	//----- nvinfo : EIATTR_EXIT_INSTR_OFFSETS
	.align		4
        /*0068*/ 	.byte	0x04, 0x1c
        /*006a*/ 	.short	(.L_243 - .L_242)


	//   ....[0]....
.L_242:
        /*006c*/ 	.word	0x00000160


	//----- nvinfo : EIATTR_CBANK_PARAM_SIZE
	.align		4
.L_243:
        /*0070*/ 	.byte	0x03, 0x19
        /*0072*/ 	.short	0x0020


	//----- nvinfo : EIATTR_PARAM_CBANK
	.align		4
        /*0074*/ 	.byte	0x04, 0x0a
        /*0076*/ 	.short	(.L_245 - .L_244)
	.align		4
.L_244:
        /*0078*/ 	.word	index@(.nv.constant0._Z35transpose_to_xGPU_and_weight_kernelPKfS0_Pfjj)
        /*007c*/ 	.short	0x0380
        /*007e*/ 	.short	0x0020


	//----- nvinfo : EIATTR_SW_WAR
	.align		4
.L_245:
        /*0080*/ 	.byte	0x04, 0x36
        /*0082*/ 	.short	(.L_247 - .L_246)
.L_246:
        /*0084*/ 	.word	0x00000008
.L_247:


//--------------------- .nv.info._Z24transpose_to_xGPU_kernelPK6float2PS_jj --------------------------
	.section	.nv.info._Z24transpose_to_xGPU_kernelPK6float2PS_jj,"",@"SHT_CUDA_INFO"
	.sectionflags	@""
	.align	4


	//----- nvinfo : EIATTR_CUDA_API_VERSION
	.align		4
        /*0000*/ 	.byte	0x04, 0x37
        /*0002*/ 	.short	(.L_249 - .L_248)
.L_248:
        /*0004*/ 	.word	0x00000082


	//----- nvinfo : EIATTR_KPARAM_INFO
	.align		4
.L_249:
        /*0008*/ 	.byte	0x04, 0x17
        /*000a*/ 	.short	(.L_251 - .L_250)
.L_250:
        /*000c*/ 	.word	0x00000000
        /*0010*/ 	.short	0x0003
        /*0012*/ 	.short	0x0014
        /*0014*/ 	.byte	0x00, 0xf0, 0x11, 0x00


	//----- nvinfo : EIATTR_KPARAM_INFO
	.align		4
.L_251:
        /*0018*/ 	.byte	0x04, 0x17
        /*001a*/ 	.short	(.L_253 - .L_252)
.L_252:
        /*001c*/ 	.word	0x00000000
        /*0020*/ 	.short	0x0002
        /*0022*/ 	.short	0x0010
        /*0024*/ 	.byte	0x00, 0xf0, 0x11, 0x00


	//----- nvinfo : EIATTR_KPARAM_INFO
	.align		4
.L_253:
        /*0028*/ 	.byte	0x04, 0x17
        /*002a*/ 	.short	(.L_255 - .L_254)
.L_254:
        /*002c*/ 	.word	0x00000000
        /*0030*/ 	.short	0x0001
        /*0032*/ 	.short	0x0008
        /*0034*/ 	.byte	0x00, 0xf5, 0x21, 0x00


	//----- nvinfo : EIATTR_KPARAM_INFO
	.align		4
.L_255:
        /*0038*/ 	.byte	0x04, 0x17
        /*003a*/ 	.short	(.L_257 - .L_256)
.L_256:
        /*003c*/ 	.word	0x00000000
        /*0040*/ 	.short	0x0000
        /*0042*/ 	.short	0x0000
        /*0044*/ 	.byte	0x00, 0xf5, 0x21, 0x00


	//----- nvinfo : EIATTR_SPARSE_MMA_MASK
	.align		4
.L_257:
        /*0048*/ 	.byte	0x03, 0x50
        /*004a*/ 	.short	0x0000


	//----- nvinfo : EIATTR_MAXREG_COUNT
	.align		4
        /*004c*/ 	.byte	0x03, 0x1b
        /*004e*/ 	.short	0x00ff


	//----- nvinfo : EIATTR_MERCURY_ISA_VERSION
	.align		4
        /*0050*/ 	.byte	0x03, 0x5f
        /*0052*/ 	.short	0x0101


	//----- nvinfo : EIATTR_VRC_CTA_INIT_COUNT
	.align		4
        /*0054*/ 	.byte	0x02, 0x4a
	.zero		1
	.zero		1


	//----- nvinfo : EIATTR_EXIT_INSTR_OFFSETS
	.align		4
        /*0058*/ 	.byte	0x04, 0x1c
        /*005a*/ 	.short	(.L_259 - .L_258)


	//   ....[0]....
.L_258:
        /*005c*/ 	.word	0x000000d0


	//----- nvinfo : EIATTR_CBANK_PARAM_SIZE
	.align		4
.L_259:
        /*0060*/ 	.byte	0x03, 0x19
        /*0062*/ 	.short	0x0018


	//----- nvinfo : EIATTR_PARAM_CBANK
	.align		4
        /*0064*/ 	.byte	0x04, 0x0a
        /*0066*/ 	.short	(.L_261 - .L_260)
	.align		4
.L_260:
        /*0068*/ 	.word	index@(.nv.constant0._Z24transpose_to_xGPU_kernelPK6float2PS_jj)
        /*006c*/ 	.short	0x0380
        /*006e*/ 	.short	0x0018


	//----- nvinfo : EIATTR_SW_WAR
	.align		4
.L_261:
        /*0070*/ 	.byte	0x04, 0x36
        /*0072*/ 	.short	(.L_263 - .L_262)
.L_262:
        /*0074*/ 	.word	0x00000008
.L_263:


//--------------------- .nv.info._Z40mwax_lookup_and_apply_delay_gains_kernelPKiPKfPfjjj --------------------------
	.section	.nv.info._Z40mwax_lookup_and_apply_delay_gains_kernelPKiPKfPfjjj,"",@"SHT_CUDA_INFO"
	.sectionflags	@""
	.align	4


	//----- nvinfo : EIATTR_CUDA_API_VERSION
	.align		4
        /*0000*/ 	.byte	0x04, 0x37
        /*0002*/ 	.short	(.L_265 - .L_264)
.L_264:
        /*0004*/ 	.word	0x00000082


	//----- nvinfo : EIATTR_KPARAM_INFO
	.align		4
.L_265:
        /*0008*/ 	.byte	0x04, 0x17
        /*000a*/ 	.short	(.L_267 - .L_266)
.L_266:
        /*000c*/ 	.word	0x00000000
        /*0010*/ 	.short	0x0005
        /*0012*/ 	.short	0x0020
        /*0014*/ 	.byte	0x00, 0xf0, 0x11, 0x00


	//----- nvinfo : EIATTR_KPARAM_INFO
	.align		4
.L_267:
        /*0018*/ 	.byte	0x04, 0x17
        /*001a*/ 	.short	(.L_269 - .L_268)
.L_268:
        /*001c*/ 	.word	0x00000000
        /*0020*/ 	.short	0x0004
        /*0022*/ 	.short	0x001c
        /*0024*/ 	.byte	0x00, 0xf0, 0x11, 0x00


	//----- nvinfo : EIATTR_KPARAM_INFO
	.align		4
.L_269:
        /*0028*/ 	.byte	0x04, 0x17
        /*002a*/ 	.short	(.L_271 - .L_270)
.L_270:
        /*002c*/ 	.word	0x00000000
        /*0030*/ 	.short	0x0003
        /*0032*/ 	.short	0x0018
        /*0034*/ 	.byte	0x00, 0xf0, 0x11, 0x00


	//----- nvinfo : EIATTR_KPARAM_INFO
	.align		4
.L_271:
        /*0038*/ 	.byte	0x04, 0x17
        /*003a*/ 	.short	(.L_273 - .L_272)
.L_272:
        /*003c*/ 	.word	0x00000000
        /*0040*/ 	.short	0x0002
        /*0042*/ 	.short	0x0010
        /*0044*/ 	.byte	0x00, 0xf5, 0x21, 0x00


	//----- nvinfo : EIATTR_KPARAM_INFO
	.align		4
.L_273:
        /*0048*/ 	.byte	0x04, 0x17
        /*004a*/ 	.short	(.L_275 - .L_274)
.L_274:
        /*004c*/ 	.word	0x00000000
        /*0050*/ 	.short	0x0001
        /*0052*/ 	.short	0x0008
        /*0054*/ 	.byte	0x00, 0xf5, 0x21, 0x00


	//----- nvinfo : EIATTR_KPARAM_INFO
	.align		4
.L_275:
        /*0058*/ 	.byte	0x04, 0x17
        /*005a*/ 	.short	(.L_277 - .L_276)
.L_276:
        /*005c*/ 	.word	0x00000000
        /*0060*/ 	.short	0x0000
        /*0062*/ 	.short	0x0000
        /*0064*/ 	.byte	0x00, 0xf5, 0x21, 0x00


	//----- nvinfo : EIATTR_SPARSE_MMA_MASK
	.align		4
.L_277:
        /*0068*/ 	.byte	0x03, 0x50
        /*006a*/ 	.short	0x0000


	//----- nvinfo : EIATTR_MAXREG_COUNT
	.align		4
        /*006c*/ 	.byte	0x03, 0x1b
        /*006e*/ 	.short	0x00ff


	//----- nvinfo : EIATTR_MERCURY_ISA_VERSION
	.align		4
        /*0070*/ 	.byte	0x03, 0x5f
        /*0072*/ 	.short	0x0101


	//----- nvinfo : EIATTR_VRC_CTA_INIT_COUNT
	.align		4
        /*0074*/ 	.byte	0x02, 0x4a
	.zero		1
	.zero		1


	//----- nvinfo : EIATTR_EXIT_INSTR_OFFSETS
	.align		4
        /*0078*/ 	.byte	0x04, 0x1c
        /*007a*/ 	.short	(.L_279 - .L_278)


	//   ....[0]....
.L_278:
        /*007c*/ 	.word	0x00000100


	//   ....[1]....
        /*0080*/ 	.word	0x00000560


	//   ....[2]....
        /*0084*/ 	.word	0x000006b0


	//   ....[3]....
        /*0088*/ 	.word	0x00000780


	//   ....[4]....
        /*008c*/ 	.word	0x000007d0


	//----- nvinfo : EIATTR_CBANK_PARAM_SIZE
	.align		4
.L_279:
        /*0090*/ 	.byte	0x03, 0x19
        /*0092*/ 	.short	0x0024


	//----- nvinfo : EIATTR_PARAM_CBANK
	.align		4
        /*0094*/ 	.byte	0x04, 0x0a
        /*0096*/ 	.short	(.L_281 - .L_280)
	.align		4
.L_280:
        /*0098*/ 	.word	index@(.nv.constant0._Z40mwax_lookup_and_apply_delay_gains_kernelPKiPKfPfjjj)
        /*009c*/ 	.short	0x0380
        /*009e*/ 	.short	0x0024


	//----- nvinfo : EIATTR_SW_WAR
	.align		4
.L_281:
        /*00a0*/ 	.byte	0x04, 0x36
        /*00a2*/ 	.short	(.L_283 - .L_282)
.L_282:
        /*00a4*/ 	.word	0x00000008
.L_283:


//--------------------- .nv.info._Z30mwax_lookup_delay_gains_kernelPKiPK6float2PS1_jjj --------------------------
	.section	.nv.info._Z30mwax_lookup_delay_gains_kernelPKiPK6float2PS1_jjj,"",@"SHT_CUDA_INFO"
	.sectionflags	@""
	.align	4


	//----- nvinfo : EIATTR_CUDA_API_VERSION
	.align		4
        /*0000*/ 	.byte	0x04, 0x37
        /*0002*/ 	.short	(.L_285 - .L_284)
.L_284:
        /*0004*/ 	.word	0x00000082


	//----- nvinfo : EIATTR_KPARAM_INFO
	.align		4
.L_285:
        /*0008*/ 	.byte	0x04, 0x17
        /*000a*/ 	.short	(.L_287 - .L_286)
.L_286:
        /*000c*/ 	.word	0x00000000
        /*0010*/ 	.short	0x0005
        /*0012*/ 	.short	0x0020
        /*0014*/ 	.byte	0x00, 0xf0, 0x11, 0x00


	//----- nvinfo : EIATTR_KPARAM_INFO
	.align		4
.L_287:
        /*0018*/ 	.byte	0x04, 0x17
        /*001a*/ 	.short	(.L_289 - .L_288)
.L_288:
        /*001c*/ 	.word	0x00000000
        /*0020*/ 	.short	0x0004
        /*0022*/ 	.short	0x001c
        /*0024*/ 	.byte	0x00, 0xf0, 0x11, 0x00


	//----- nvinfo : EIATTR_KPARAM_INFO
	.align		4
.L_289:
        /*0028*/ 	.byte	0x04, 0x17
        /*002a*/ 	.short	(.L_291 - .L_290)
.L_290:
        /*002c*/ 	.word	0x00000000
        /*0030*/ 	.short	0x0003
        /*0032*/ 	.short	0x0018
        /*0034*/ 	.byte	0x00, 0xf0, 0x11, 0x00


	//----- nvinfo : EIATTR_KPARAM_INFO
	.align		4
.L_291:
        /*0038*/ 	.byte	0x04, 0x17
        /*003a*/ 	.short	(.L_293 - .L_292)
.L_292:
        /*003c*/ 	.word	0x00000000
        /*0040*/ 	.short	0x0002
        /*0042*/ 	.short	0x0010
        /*0044*/ 	.byte	0x00, 0xf5, 0x21, 0x00


	//----- nvinfo : EIATTR_KPARAM_INFO
	.align		4
.L_293:
        /*0048*/ 	.byte	0x04, 0x17
        /*004a*/ 	.short	(.L_295 - .L_294)
.L_294:
        /*004c*/ 	.word	0x00000000
        /*0050*/ 	.short	0x0001
        /*0052*/ 	.short	0x0008
        /*0054*/ 	.byte	0x00, 0xf5, 0x21, 0x00


	//----- nvinfo : EIATTR_KPARAM_INFO
	.align		4
.L_295:
        /*0058*/ 	.byte	0x04, 0x17
        /*005a*/ 	.short	(.L_297 - .L_296)
.L_296:
        /*005c*/ 	.word	0x00000000
        /*0060*/ 	.short	0x0000
        /*0062*/ 	.short	0x0000
        /*0064*/ 	.byte	0x00, 0xf5, 0x21, 0x00


	//----- nvinfo : EIATTR_SPARSE_MMA_MASK
	.align		4
.L_297:
        /*0068*/ 	.byte	0x03, 0x50
        /*006a*/ 	.short	0x0000


	//----- nvinfo : EIATTR_MAXREG_COUNT
	.align		4
        /*006c*/ 	.byte	0x03, 0x1b
        /*006e*/ 	.short	0x00ff


	//----- nvinfo : EIATTR_MERCURY_ISA_VERSION
	.align		4
        /*0070*/ 	.byte	0x03, 0x5f
        /*0072*/ 	.short	0x0101


	//----- nvinfo : EIATTR_VRC_CTA_INIT_COUNT
	.align		4
        /*0074*/ 	.byte	0x02, 0x4a
	.zero		1
	.zero		1


	//----- nvinfo : EIATTR_EXIT_INSTR_OFFSETS
	.align		4
        /*0078*/ 	.byte	0x04, 0x1c
        /*007a*/ 	.short	(.L_299 - .L_298)


	//   ....[0]....
.L_298:
        /*007c*/ 	.word	0x000000e0


	//   ....[1]....
        /*0080*/ 	.word	0x00000430


	//   ....[2]....
        /*0084*/ 	.word	0x00000570


	//   ....[3]....
        /*0088*/ 	.word	0x00000650


	//   ....[4]....
        /*008c*/ 	.word	0x000006b0


	//----- nvinfo : EIATTR_CBANK_PARAM_SIZE
	.align		4
.L_299:
        /*0090*/ 	.byte	0x03, 0x19
        /*0092*/ 	.short	0x0024


	//----- nvinfo : EIATTR_PARAM_CBANK
	.align		4
        /*0094*/ 	.byte	0x04, 0x0a
        /*0096*/ 	.short	(.L_301 - .L_300)
	.align		4
.L_300:
        /*0098*/ 	.word	index@(.nv.constant0._Z30mwax_lookup_delay_gains_kernelPKiPK6float2PS1_jjj)
        /*009c*/ 	.short	0x0380
        /*009e*/ 	.short	0x0024


	//----- nvinfo : EIATTR_SW_WAR
	.align		4
.L_301:
        /*00a0*/ 	.byte	0x04, 0x36
        /*00a2*/ 	.short	(.L_303 - .L_302)
.L_302:
        /*00a4*/ 	.word	0x00000008
.L_303:


//--------------------- .nv.info._Z28fast_complex_multiply_kernelPKfPfj --------------------------
	.section	.nv.info._Z28fast_complex_multiply_kernelPKfPfj,"",@"SHT_CUDA_INFO"
	.sectionflags	@""
	.align	4


	//----- nvinfo : EIATTR_CUDA_API_VERSION
	.align		4
        /*0000*/ 	.byte	0x04, 0x37
        /*0002*/ 	.short	(.L_305 - .L_304)
.L_304:
        /*0004*/ 	.word	0x00000082


	//----- nvinfo : EIATTR_KPARAM_INFO
	.align		4
.L_305:
        /*0008*/ 	.byte	0x04, 0x17
        /*000a*/ 	.short	(.L_307 - .L_306)
.L_306:
        /*000c*/ 	.word	0x00000000
        /*0010*/ 	.short	0x0002
        /*0012*/ 	.short	0x0010
        /*0014*/ 	.byte	0x00, 0xf0, 0x11, 0x00


	//----- nvinfo : EIATTR_KPARAM_INFO
	.align		4
.L_307:
        /*0018*/ 	.byte	0x04, 0x17
        /*001a*/ 	.short	(.L_309 - .L_308)
.L_308:
        /*001c*/ 	.word	0x00000000
        /*0020*/ 	.short	0x0001
        /*0022*/ 	.short	0x0008
        /*0024*/ 	.byte	0x00, 0xf5, 0x21, 0x00


	//----- nvinfo : EIATTR_KPARAM_INFO
	.align		4
.L_309:
        /*0028*/ 	.byte	0x04, 0x17
        /*002a*/ 	.short	(.L_311 - .L_310)
.L_310:
        /*002c*/ 	.word	0x00000000
        /*0030*/ 	.short	0x0000
        /*0032*/ 	.short	0x0000
        /*0034*/ 	.byte	0x00, 0xf5, 0x21, 0x00


	//----- nvinfo : EIATTR_SPARSE_MMA_MASK
	.align		4
.L_311:
        /*0038*/ 	.byte	0x03, 0x50
        /*003a*/ 	.short	0x0000


	//----- nvinfo : EIATTR_MAXREG_COUNT
	.align		4
        /*003c*/ 	.byte	0x03, 0x1b
        /*003e*/ 	.short	0x00ff


	//----- nvinfo : EIATTR_MERCURY_ISA_VERSION
	.align		4
        /*0040*/ 	.byte	0x03, 0x5f
        /*0042*/ 	.short	0x0101


	//----- nvinfo : EIATTR_VRC_CTA_INIT_COUNT
	.align		4
        /*0044*/ 	.byte	0x02, 0x4a
	.zero		1
	.zero		1


	//----- nvinfo : EIATTR_EXIT_INSTR_OFFSETS
	.align		4
        /*0048*/ 	.byte	0x04, 0x1c
        /*004a*/ 	.short	(.L_313 - .L_312)


	//   ....[0]....
.L_312:
        /*004c*/ 	.word	0x00000070


	//   ....[1]....
        /*0050*/ 	.word	0x000001f0


	//----- nvinfo : EIATTR_CRS_STACK_SIZE
	.align		4
.L_313:
        /*0054*/ 	.byte	0x04, 0x1e
        /*0056*/ 	.short	(.L_315 - .L_314)
.L_314:
        /*0058*/ 	.word	0x00000000


	//----- nvinfo : EIATTR_CBANK_PARAM_SIZE
	.align		4
.L_315:
        /*005c*/ 	.byte	0x03, 0x19
        /*005e*/ 	.short	0x0014


	//----- nvinfo : EIATTR_PARAM_CBANK
	.align		4
        /*0060*/ 	.byte	0x04, 0x0a
        /*0062*/ 	.short	(.L_317 - .L_316)
	.align		4
.L_316:
        /*0064*/ 	.word	index@(.nv.constant0._Z28fast_complex_multiply_kernelPKfPfj)
        /*0068*/ 	.short	0x0380
        /*006a*/ 	.short	0x0014


	//----- nvinfo : EIATTR_SW_WAR
	.align		4
.L_317:
        /*006c*/ 	.byte	0x04, 0x36
        /*006e*/ 	.short	(.L_319 - .L_318)
.L_318:
        /*0070*/ 	.word	0x00000008
.L_319:


//--------------------- .nv.info._Z23complex_multiply_kernelPKfPfj --------------------------
	.section	.nv.info._Z23complex_multiply_kernelPKfPfj,"",@"SHT_CUDA_INFO"
	.sectionflags	@""
	.align	4


	//----- nvinfo : EIATTR_CUDA_API_VERSION
	.align		4
        /*0000*/ 	.byte	0x04, 0x37
        /*0002*/ 	.short	(.L_321 - .L_320)
.L_320:
        /*0004*/ 	.word	0x00000082


	//----- nvinfo : EIATTR_KPARAM_INFO
	.align		4
.L_321:
        /*0008*/ 	.byte	0x04, 0x17
        /*000a*/ 	.short	(.L_323 - .L_322)
.L_322:
        /*000c*/ 	.word	0x00000000
        /*0010*/ 	.short	0x0002
        /*0012*/ 	.short	0x0010
        /*0014*/ 	.byte	0x00, 0xf0, 0x11, 0x00


	//----- nvinfo : EIATTR_KPARAM_INFO
	.align		4
.L_323:
        /*0018*/ 	.byte	0x04, 0x17
        /*001a*/ 	.short	(.L_325 - .L_324)
.L_324:
        /*001c*/ 	.word	0x00000000
        /*0020*/ 	.short	0x0001
        /*0022*/ 	.short	0x0008
        /*0024*/ 	.byte	0x00, 0xf5, 0x21, 0x00


	//----- nvinfo : EIATTR_KPARAM_INFO
	.align		4
.L_325:
        /*0028*/ 	.byte	0x04, 0x17
        /*002a*/ 	.short	(.L_327 - .L_326)
.L_326:
        /*002c*/ 	.word	0x00000000
        /*0030*/ 	.short	0x0000
        /*0032*/ 	.short	0x0000
        /*0034*/ 	.byte	0x00, 0xf5, 0x21, 0x00


	//----- nvinfo : EIATTR_SPARSE_MMA_MASK
	.align		4
.L_327:
        /*0038*/ 	.byte	0x03, 0x50
        /*003a*/ 	.short	0x0000


	//----- nvinfo : EIATTR_MAXREG_COUNT
	.align		4
        /*003c*/ 	.byte	0x03, 0x1b
        /*003e*/ 	.short	0x00ff


	//----- nvinfo : EIATTR_MERCURY_ISA_VERSION
	.align		4
        /*0040*/ 	.byte	0x03, 0x5f
        /*0042*/ 	.short	0x0101


	//----- nvinfo : EIATTR_VRC_CTA_INIT_COUNT
	.align		4
        /*0044*/ 	.byte	0x02, 0x4a
	.zero		1
	.zero		1


	//----- nvinfo : EIATTR_EXIT_INSTR_OFFSETS
	.align		4
        /*0048*/ 	.byte	0x04, 0x1c
        /*004a*/ 	.short	(.L_329 - .L_328)


	//   ....[0]....
.L_328:
        /*004c*/ 	.word	0x00000070


	//   ....[1]....
        /*0050*/ 	.word	0x000001f0


	//----- nvinfo : EIATTR_CRS_STACK_SIZE
	.align		4
.L_329:
        /*0054*/ 	.byte	0x04, 0x1e
        /*0056*/ 	.short	(.L_331 - .L_330)
.L_330:
        /*0058*/ 	.word	0x00000000


	//----- nvinfo : EIATTR_CBANK_PARAM_SIZE
	.align		4
.L_331:
        /*005c*/ 	.byte	0x03, 0x19
        /*005e*/ 	.short	0x0014


	//----- nvinfo : EIATTR_PARAM_CBANK
	.align		4
        /*0060*/ 	.byte	0x04, 0x0a
        /*0062*/ 	.short	(.L_333 - .L_332)
	.align		4
.L_332:
        /*0064*/ 	.word	index@(.nv.constant0._Z23complex_multiply_kernelPKfPfj)
        /*0068*/ 	.short	0x0380
        /*006a*/ 	.short	0x0014


	//----- nvinfo : EIATTR_SW_WAR
	.align		4
.L_333:
        /*006c*/ 	.byte	0x04, 0x36
        /*006e*/ 	.short	(.L_335 - .L_334)
.L_334:
        /*0070*/ 	.word	0x00000008
.L_335:


//--------------------- .nv.info._Z27array_weight_complex_kernelPKfPfjj --------------------------
	.section	.nv.info._Z27array_weight_complex_kernelPKfPfjj,"",@"SHT_CUDA_INFO"
	.sectionflags	@""
	.align	4


	//----- nvinfo : EIATTR_CUDA_API_VERSION
	.align		4
        /*0000*/ 	.byte	0x04, 0x37
        /*0002*/ 	.short	(.L_337 - .L_336)
.L_336:
        /*0004*/ 	.word	0x00000082


	//----- nvinfo : EIATTR_KPARAM_INFO
	.align		4
.L_337:
        /*0008*/ 	.byte	0x04, 0x17
        /*000a*/ 	.short	(.L_339 - .L_338)
.L_338:
        /*000c*/ 	.word	0x00000000
        /*0010*/ 	.short	0x0003
        /*0012*/ 	.short	0x0014
        /*0014*/ 	.byte	0x00, 0xf0, 0x11, 0x00


	//----- nvinfo : EIATTR_KPARAM_INFO
	.align		4
.L_339:
        /*0018*/ 	.byte	0x04, 0x17
        /*001a*/ 	.short	(.L_341 - .L_340)
.L_340:
        /*001c*/ 	.word	0x00000000
        /*0020*/ 	.short	0x0002
        /*0022*/ 	.short	0x0010
        /*0024*/ 	.byte	0x00, 0xf0, 0x11, 0x00


	//----- nvinfo : EIATTR_KPARAM_INFO
	.align		4
.L_341:
        /*0028*/ 	.byte	0x04, 0x17
        /*002a*/ 	.short	(.L_343 - .L_342)
.L_342:
        /*002c*/ 	.word	0x00000000
        /*0030*/ 	.short	0x0001
        /*0032*/ 	.short	0x0008
        /*0034*/ 	.byte	0x00, 0xf5, 0x21, 0x00


	//----- nvinfo : EIATTR_KPARAM_INFO
	.align		4
.L_343:
        /*0038*/ 	.byte	0x04, 0x17
        /*003a*/ 	.short	(.L_345 - .L_344)
.L_344:
        /*003c*/ 	.word	0x00000000
        /*0040*/ 	.short	0x0000
        /*0042*/ 	.short	0x0000
        /*0044*/ 	.byte	0x00, 0xf5, 0x21, 0x00


	//----- nvinfo : EIATTR_SPARSE_MMA_MASK
	.align		4
.L_345:
        /*0048*/ 	.byte	0x03, 0x50
        /*004a*/ 	.short	0x0000


	//----- nvinfo : EIATTR_MAXREG_COUNT
	.align		4
        /*004c*/ 	.byte	0x03, 0x1b
        /*004e*/ 	.short	0x00ff


	//----- nvinfo : EIATTR_MERCURY_ISA_VERSION
	.align		4
        /*0050*/ 	.byte	0x03, 0x5f
        /*0052*/ 	.short	0x0101


	//----- nvinfo : EIATTR_VRC_CTA_INIT_COUNT
	.align		4
        /*0054*/ 	.byte	0x02, 0x4a
	.zero		1
	.zero		1


	//----- nvinfo : EIATTR_EXIT_INSTR_OFFSETS
	.align		4
        /*0058*/ 	.byte	0x04, 0x1c
        /*005a*/ 	.short	(.L_347 - .L_346)


	//   ....[0]....
.L_346:
        /*005c*/ 	.word	0x00000120


	//----- nvinfo : EIATTR_CBANK_PARAM_SIZE
	.align		4
.L_347:
        /*0060*/ 	.byte	0x03, 0x19
        /*0062*/ 	.short	0x0018


	//----- nvinfo : EIATTR_PARAM_CBANK
	.align		4
        /*0064*/ 	.byte	0x04, 0x0a
        /*0066*/ 	.short	(.L_349 - .L_348)
	.align		4
.L_348:
        /*0068*/ 	.word	index@(.nv.constant0._Z27array_weight_complex_kernelPKfPfjj)
        /*006c*/ 	.short	0x0380
        /*006e*/ 	.short	0x0018


	//----- nvinfo : EIATTR_SW_WAR
	.align		4
.L_349:
        /*0070*/ 	.byte	0x04, 0x36
        /*0072*/ 	.short	(.L_351 - .L_350)
.L_350:
        /*0074*/ 	.word	0x00000008
.L_351:


//--------------------- .nv.info._Z28vector_weight_complex_kernelPKfPfj --------------------------
	.section	.nv.info._Z28vector_weight_complex_kernelPKfPfj,"",@"SHT_CUDA_INFO"
	.sectionflags	@""
	.align	4


	//----- nvinfo : EIATTR_CUDA_API_VERSION
	.align		4
        /*0000*/ 	.byte	0x04, 0x37
        /*0002*/ 	.short	(.L_353 - .L_352)
.L_352:
        /*0004*/ 	.word	0x00000082


	//----- nvinfo : EIATTR_KPARAM_INFO
	.align		4
.L_353:
        /*0008*/ 	.byte	0x04, 0x17
        /*000a*/ 	.short	(.L_355 - .L_354)
.L_354:
        /*000c*/ 	.word	0x00000000
        /*0010*/ 	.short	0x0002
        /*0012*/ 	.short	0x0010
        /*0014*/ 	.byte	0x00, 0xf0, 0x11, 0x00


	//----- nvinfo : EIATTR_KPARAM_INFO
	.align		4
.L_355:
        /*0018*/ 	.byte	0x04, 0x17
        /*001a*/ 	.short	(.L_357 - .L_356)
.L_356:
        /*001c*/ 	.word	0x00000000
        /*0020*/ 	.short	0x0001
        /*0022*/ 	.short	0x0008
        /*0024*/ 	.byte	0x00, 0xf5, 0x21, 0x00


	//----- nvinfo : EIATTR_KPARAM_INFO
	.align		4
.L_357:
        /*0028*/ 	.byte	0x04, 0x17
        /*002a*/ 	.short	(.L_359 - .L_358)
.L_358:
        /*002c*/ 	.word	0x00000000
        /*0030*/ 	.short	0x0000
        /*0032*/ 	.short	0x0000
        /*0034*/ 	.byte	0x00, 0xf5, 0x21, 0x00


	//----- nvinfo : EIATTR_SPARSE_MMA_MASK
	.align		4
.L_359:
        /*0038*/ 	.byte	0x03, 0x50
        /*003a*/ 	.short	0x0000


	//----- nvinfo : EIATTR_MAXREG_COUNT
	.align		4
        /*003c*/ 	.byte	0x03, 0x1b
        /*003e*/ 	.short	0x00ff


	//----- nvinfo : EIATTR_MERCURY_ISA_VERSION
	.align		4
        /*0040*/ 	.byte	0x03, 0x5f
        /*0042*/ 	.short	0x0101


	//----- nvinfo : EIATTR_VRC_CTA_INIT_COUNT
	.align		4
        /*0044*/ 	.byte	0x02, 0x4a
	.zero		1
	.zero		1


	//----- nvinfo : EIATTR_EXIT_INSTR_OFFSETS
	.align		4
        /*0048*/ 	.byte	0x04, 0x1c
        /*004a*/ 	.short	(.L_361 - .L_360)


	//   ....[0]....
.L_360:
        /*004c*/ 	.word	0x00000070


	//   ....[1]....
        /*0050*/ 	.word	0x000001b0


	//----- nvinfo : EIATTR_CRS_STACK_SIZE
	.align		4
.L_361:
        /*0054*/ 	.byte	0x04, 0x1e
        /*0056*/ 	.short	(.L_363 - .L_362)
.L_362:
        /*0058*/ 	.word	0x00000000


	//----- nvinfo : EIATTR_CBANK_PARAM_SIZE
	.align		4
.L_363:
        /*005c*/ 	.byte	0x03, 0x19
        /*005e*/ 	.short	0x0014


	//----- nvinfo : EIATTR_PARAM_CBANK
	.align		4
        /*0060*/ 	.byte	0x04, 0x0a
        /*0062*/ 	.short	(.L_365 - .L_364)
	.align		4
.L_364:
        /*0064*/ 	.word	index@(.nv.constant0._Z28vector_weight_complex_kernelPKfPfj)
        /*0068*/ 	.short	0x0380
        /*006a*/ 	.short	0x0014


	//----- nvinfo : EIATTR_SW_WAR
	.align		4
.L_365:
        /*006c*/ 	.byte	0x04, 0x36
        /*006e*/ 	.short	(.L_367 - .L_366)
.L_366:
        /*0070*/ 	.word	0x00000008
.L_367:


//--------------------- .nv.info._Z28scalar_weight_complex_kernelfPfj --------------------------
	.section	.nv.info._Z28scalar_weight_complex_kernelfPfj,"",@"SHT_CUDA_INFO"
	.sectionflags	@""
	.align	4


	//----- nvinfo : EIATTR_CUDA_API_VERSION
	.align		4
        /*0000*/ 	.byte	0x04, 0x37
        /*0002*/ 	.short	(.L_369 - .L_368)
.L_368:
        /*0004*/ 	.word	0x00000082


	//----- nvinfo : EIATTR_KPARAM_INFO
	.align		4
.L_369:
        /*0008*/ 	.byte	0x04, 0x17
        /*000a*/ 	.short	(.L_371 - .L_370)
.L_370:
        /*000c*/ 	.word	0x00000000
        /*0010*/ 	.short	0x0002
        /*0012*/ 	.short	0x0010
        /*0014*/ 	.byte	0x00, 0xf0, 0x11, 0x00


	//----- nvinfo : EIATTR_KPARAM_INFO
	.align		4
.L_371:
        /*0018*/ 	.byte	0x04, 0x17
        /*001a*/ 	.short	(.L_373 - .L_372)
.L_372:
        /*001c*/ 	.word	0x00000000
        /*0020*/ 	.short	0x0001
        /*0022*/ 	.short	0x0008
        /*0024*/ 	.byte	0x00, 0xf5, 0x21, 0x00


	//----- nvinfo : EIATTR_KPARAM_INFO
	.align		4
.L_373:
        /*0028*/ 	.byte	0x04, 0x17
        /*002a*/ 	.short	(.L_375 - .L_374)
.L_374:
        /*002c*/ 	.word	0x00000000
        /*0030*/ 	.short	0x0000
        /*0032*/ 	.short	0x0000
        /*0034*/ 	.byte	0x00, 0xf0, 0x11, 0x00


	//----- nvinfo : EIATTR_SPARSE_MMA_MASK
	.align		4
.L_375:
        /*0038*/ 	.byte	0x03, 0x50
        /*003a*/ 	.short	0x0000


	//----- nvinfo : EIATTR_MAXREG_COUNT
	.align		4
        /*003c*/ 	.byte	0x03, 0x1b
        /*003e*/ 	.short	0x00ff


	//----- nvinfo : EIATTR_MERCURY_ISA_VERSION
	.align		4
        /*0040*/ 	.byte	0x03, 0x5f
        /*0042*/ 	.short	0x0101


	//----- nvinfo : EIATTR_VRC_CTA_INIT_COUNT
	.align		4
        /*0044*/ 	.byte	0x02, 0x4a
	.zero		1
	.zero		1


	//----- nvinfo : EIATTR_EXIT_INSTR_OFFSETS
	.align		4
        /*0048*/ 	.byte	0x04, 0x1c
        /*004a*/ 	.short	(.L_377 - .L_376)


	//   ....[0]....
.L_376:
        /*004c*/ 	.word	0x00000070


	//   ....[1]....
        /*0050*/ 	.word	0x00000180


	//----- nvinfo : EIATTR_CRS_STACK_SIZE
	.align		4
.L_377:
        /*0054*/ 	.byte	0x04, 0x1e
        /*0056*/ 	.short	(.L_379 - .L_378)
.L_378:
        /*0058*/ 	.word	0x00000000


	//----- nvinfo : EIATTR_CBANK_PARAM_SIZE
	.align		4
.L_379:
        /*005c*/ 	.byte	0x03, 0x19
        /*005e*/ 	.short	0x0014


	//----- nvinfo : EIATTR_PARAM_CBANK
	.align		4
        /*0060*/ 	.byte	0x04, 0x0a
        /*0062*/ 	.short	(.L_381 - .L_380)
	.align		4
.L_380:
        /*0064*/ 	.word	index@(.nv.constant0._Z28scalar_weight_complex_kernelfPfj)
        /*0068*/ 	.short	0x0380
        /*006a*/ 	.short	0x0014


	//----- nvinfo : EIATTR_SW_WAR
	.align		4
.L_381:
        /*006c*/ 	.byte	0x04, 0x36
        /*006e*/ 	.short	(.L_383 - .L_382)
.L_382:
        /*0070*/ 	.word	0x00000008
.L_383:


//--------------------- .nv.info._Z20byte_to_float_kernelPKcPfj --------------------------
	.section	.nv.info._Z20byte_to_float_kernelPKcPfj,"",@"SHT_CUDA_INFO"
	.sectionflags	@""
	.align	4


	//----- nvinfo : EIATTR_CUDA_API_VERSION
	.align		4
        /*0000*/ 	.byte	0x04, 0x37
        /*0002*/ 	.short	(.L_385 - .L_384)
.L_384:
        /*0004*/ 	.word	0x00000082


	//----- nvinfo : EIATTR_KPARAM_INFO
	.align		4
.L_385:
        /*0008*/ 	.byte	0x04, 0x17
        /*000a*/ 	.short	(.L_387 - .L_386)
.L_386:
        /*000c*/ 	.word	0x00000000
        /*0010*/ 	.short	0x0002
        /*0012*/ 	.short	0x0010
        /*0014*/ 	.byte	0x00, 0xf0, 0x11, 0x00


	//----- nvinfo : EIATTR_KPARAM_INFO
	.align		4
.L_387:
        /*0018*/ 	.byte	0x04, 0x17
        /*001a*/ 	.short	(.L_389 - .L_388)
.L_388:
        /*001c*/ 	.word	0x00000000
        /*0020*/ 	.short	0x0001
        /*0022*/ 	.short	0x0008
        /*0024*/ 	.byte	0x00, 0xf5, 0x21, 0x00


	//----- nvinfo : EIATTR_KPARAM_INFO
	.align		4
.L_389:
        /*0028*/ 	.byte	0x04, 0x17
        /*002a*/ 	.short	(.L_391 - .L_390)
.L_390:
        /*002c*/ 	.word	0x00000000
        /*0030*/ 	.short	0x0000
        /*0032*/ 	.short	0x0000
        /*0034*/ 	.byte	0x00, 0xf5, 0x21, 0x00


	//----- nvinfo : EIATTR_SPARSE_MMA_MASK
	.align		4
.L_391:
        /*0038*/ 	.byte	0x03, 0x50
        /*003a*/ 	.short	0x0000


	//----- nvinfo : EIATTR_MAXREG_COUNT
	.align		4
        /*003c*/ 	.byte	0x03, 0x1b
        /*003e*/ 	.short	0x00ff


	//----- nvinfo : EIATTR_MERCURY_ISA_VERSION
	.align		4
        /*0040*/ 	.byte	0x03, 0x5f
        /*0042*/ 	.short	0x0101


	//----- nvinfo : EIATTR_VRC_CTA_INIT_COUNT
	.align		4
        /*0044*/ 	.byte	0x02, 0x4a
	.zero		1
	.zero		1


	//----- nvinfo : EIATTR_EXIT_INSTR_OFFSETS
	.align		4
        /*0048*/ 	.byte	0x04, 0x1c
        /*004a*/ 	.short	(.L_393 - .L_392)


	//   ....[0]....
.L_392:
        /*004c*/ 	.word	0x00000070


	//   ....[1]....
        /*0050*/ 	.word	0x00000160


	//----- nvinfo : EIATTR_CRS_STACK_SIZE
	.align		4
.L_393:
        /*0054*/ 	.byte	0x04, 0x1e
        /*0056*/ 	.short	(.L_395 - .L_394)
.L_394:
        /*0058*/ 	.word	0x00000000


	//----- nvinfo : EIATTR_CBANK_PARAM_SIZE
	.align		4
.L_395:
        /*005c*/ 	.byte	0x03, 0x19
        /*005e*/ 	.short	0x0014


	//----- nvinfo : EIATTR_PARAM_CBANK
	.align		4
        /*0060*/ 	.byte	0x04, 0x0a
        /*0062*/ 	.short	(.L_397 - .L_396)
	.align		4
.L_396:
        /*0064*/ 	.word	index@(.nv.constant0._Z20byte_to_float_kernelPKcPfj)
        /*0068*/ 	.short	0x0380
        /*006a*/ 	.short	0x0014


	//----- nvinfo : EIATTR_SW_WAR
	.align		4
.L_397:
        /*006c*/ 	.byte	0x04, 0x36
        /*006e*/ 	.short	(.L_399 - .L_398)
.L_398:
        /*0070*/ 	.word	0x00000008
.L_399:


//--------------------- .nv.callgraph             --------------------------
	.section	.nv.callgraph,"",@"SHT_CUDA_CALLGRAPH"
	.align	4
	.sectionentsize	8
	.align		4
        /*0000*/ 	.word	0x00000000
	.align		4
        /*0004*/ 	.word	0xffffffff
	.align		4
        /*0008*/ 	.word	0x00000000
	.align		4
        /*000c*/ 	.word	0xfffffffe
	.align		4
        /*0010*/ 	.word	0x00000000
	.align		4
        /*0014*/ 	.word	0xfffffffd
	.align		4
        /*0018*/ 	.word	0x00000000
	.align		4
        /*001c*/ 	.word	0xfffffffc


//--------------------- .text._Z35aggregate_promote_and_weight_kernelPKfPKcPfjjii --------------------------
	.section	.text._Z35aggregate_promote_and_weight_kernelPKfPKcPfjjii,"ax",@progbits
	.align	128
        .global         _Z35aggregate_promote_and_weight_kernelPKfPKcPfjjii
        .type           _Z35aggregate_promote_and_weight_kernelPKfPKcPfjjii,@function
        .size           _Z35aggregate_promote_and_weight_kernelPKfPKcPfjjii,(.L_x_68 - _Z35aggregate_promote_and_weight_kernelPKfPKcPfjjii)
        .other          _Z35aggregate_promote_and_weight_kernelPKfPKcPfjjii,@"STO_CUDA_ENTRY STV_DEFAULT"
_Z35aggregate_promote_and_weight_kernelPKfPKcPfjjii:
.text._Z35aggregate_promote_and_weight_kernelPKfPKcPfjjii:
[----:B------:R-:W-:Y:S01]  /*0000*/  LDC R1, c[0x0][0x37c] ;  /* 0x0000df00ff017b82 */ /* 0x000fe20000000800 */
[----:B------:R-:W0:Y:S07]  /*0010*/  S2R R7, SR_TID.X ;  /* 0x0000000000077919 */ /* 0x000e2e0000002100 */
[----:B------:R-:W0:Y:S01]  /*0020*/  S2UR UR4, SR_CTAID.X ;  /* 0x00000000000479c3 */ /* 0x000e220000002500 */
[----:B------:R-:W1:Y:S07]  /*0030*/  LDCU.64 UR6, c[0x0][0x388] ;  /* 0x00007100ff0677ac */ /* 0x000e6e0008000a00 */
[----:B------:R-:W0:Y:S08]  /*0040*/  LDC R0, c[0x0][0x39c] ;  /* 0x0000e700ff007b82 */ /* 0x000e300000000800 */
[----:B------:R-:W2:Y:S01]  /*0050*/  LDC.64 R2, c[0x0][0x380] ;  /* 0x0000e000ff027b82 */ /* 0x000ea20000000a00 */
[----:B0-----:R-:W-:Y:S01]  /*0060*/  IMAD R0, R7, R0, UR4 ;  /* 0x0000000407007e24 */ /* 0x001fe2000f8e0200 */
[----:B------:R-:W0:Y:S04]  /*0070*/  LDCU.64 UR4, c[0x0][0x358] ;  /* 0x00006b00ff0477ac */ /* 0x000e280008000a00 */
[----:B------:R-:W-:-:S04]  /*0080*/  SHF.L.U32 R0, R0, 0x1, RZ ;  /* 0x0000000100007819 */ /* 0x000fc800000006ff */
[----:B-1----:R-:W-:-:S04]  /*0090*/  IADD3 R4, P0, PT, R0, UR6, RZ ;  /* 0x0000000600047c10 */ /* 0x002fc8000ff1e0ff */
[----:B------:R-:W-:-:S05]  /*00a0*/  LEA.HI.X.SX32 R5, R0, UR7, 0x1, P0 ;  /* 0x0000000700057c11 */ /* 0x000fca00080f0eff */
[----:B0-----:R-:W3:Y:S01]  /*00b0*/  LDG.E.S8 R0, desc[UR4][R4.64] ;  /* 0x0000000404007981 */ /* 0x001ee2000c1e1300 */
[----:B--2---:R-:W-:-:S06]  /*00c0*/  IMAD.WIDE.U32 R2, R7, 0x4, R2 ;  /* 0x0000000407027825 */ /* 0x004fcc00078e0002 */
[----:B------:R-:W2:Y:S01]  /*00d0*/  LDG.E R2, desc[UR4][R2.64] ;  /* 0x0000000402027981 */ /* 0x000ea2000c1e1900 */
[----:B------:R-:W0:Y:S01]  /*00e0*/  LDC.64 R6, c[0x0][0x390] ;  /* 0x0000e400ff067b82 */ /* 0x000e220000000a00 */
[----:B---3--:R-:W2:Y:S02]  /*00f0*/  I2F.S16 R9, R0 ;  /* 0x0000000000097306 */ /* 0x008ea40000101400 */
[----:B--2---:R-:W-:-:S05]  /*0100*/  FMUL R9, R2, R9 ;  /* 0x0000000902097220 */ /* 0x004fca0000400000 */
[----:B0-----:R-:W-:Y:S04]  /*0110*/  STG.E desc[UR4][R6.64], R9 ;  /* 0x0000000906007986 */ /* 0x001fe8000c101904 */
[----:B------:R-:W2:Y:S02]  /*0120*/  LDG.E.S8 R8, desc[UR4][R4.64+0x1] ;  /* 0x0000010404087981 */ /* 0x000ea4000c1e1300 */
[----:B--2---:R-:W0:Y:S02]  /*0130*/  I2F.S16 R11, R8 ;  /* 0x00000008000b7306 */ /* 0x004e240000101400 */
[----:B0-----:R-:W-:-:S05]  /*0140*/  FMUL R11, R2, R11 ;  /* 0x0000000b020b7220 */ /* 0x001fca0000400000 */
[----:B------:R-:W-:Y:S01]  /*0150*/  STG.E desc[UR4][R6.64+0x4], R11 ;  /* 0x0000040b06007986 */ /* 0x000fe2000c101904 */
[----:B------:R-:W-:Y:S05]  /*0160*/  EXIT ;  /* 0x000000000000794d */ /* 0x000fea0003800000 */
.L_x_0:
[----:B------:R-:W-:-:S00]  /*0170*/  BRA `(.L_x_0) ;  /* 0xfffffffc00fc7947 */ /* 0x000fc0000383ffff */
[----:B------:R-:W-:-:S00]  /*0180*/  NOP ;  /* 0x0000000000007918 */ /* 0x000fc00000000000 */
[----:B------:R-:W-:-:S00]  /*0190*/  NOP ;  /* 0x0000000000007918 */ /* 0x000fc00000000000 */
[----:B------:R-:W-:-:S00]  /*01a0*/  NOP ;  /* 0x0000000000007918 */ /* 0x000fc00000000000 */
[----:B------:R-:W-:-:S00]  /*01b0*/  NOP ;  /* 0x0000000000007918 */ /* 0x000fc00000000000 */
[----:B------:R-:W-:-:S00]  /*01c0*/  NOP ;  /* 0x0000000000007918 */ /* 0x000fc00000000000 */
[----:B------:R-:W-:-:S00]  /*01d0*/  NOP ;  /* 0x0000000000007918 */ /* 0x000fc00000000000 */
[----:B------:R-:W-:-:S00]  /*01e0*/  NOP ;  /* 0x0000000000007918 */ /* 0x000fc00000000000 */
[----:B------:R-:W-:-:S00]  /*01f0*/  NOP ;  /* 0x0000000000007918 */ /* 0x000fc00000000000 */
.L_x_68:


//--------------------- .text._Z26sum_powers_dual_pol_kernelPKfPfjj --------------------------
	.section	.text._Z26sum_powers_dual_pol_kernelPKfPfjj,"ax",@progbits
	.align	128
        .global         _Z26sum_powers_dual_pol_kernelPKfPfjj
        .type           _Z26sum_powers_dual_pol_kernelPKfPfjj,@function
        .size           _Z26sum_powers_dual_pol_kernelPKfPfjj,(.L_x_69 - _Z26sum_powers_dual_pol_kernelPKfPfjj)
        .other          _Z26sum_powers_dual_pol_kernelPKfPfjj,@"STO_CUDA_ENTRY STV_DEFAULT"
_Z26sum_powers_dual_pol_kernelPKfPfjj:
.text._Z26sum_powers_dual_pol_kernelPKfPfjj:
[----:B------:R-:W-:Y:S01]  /*0000*/  LDC R1, c[0x0][0x37c] ;  /* 0x0000df00ff017b82 */ /* 0x000fe20000000800 */
[----:B------:R-:W0:Y:S07]  /*0010*/  S2R R5, SR_TID.X ;  /* 0x0000000000057919 */ /* 0x000e2e0000002100 */
[----:B------:R-:W0:Y:S01]  /*0020*/  S2UR UR6, SR_CTAID.X ;  /* 0x00000000000679c3 */ /* 0x000e220000002500 */
[----:B------:R-:W1:Y:S07]  /*0030*/  LDCU.64 UR4, c[0x0][0x358] ;  /* 0x00006b00ff0477ac */ /* 0x000e6e0008000a00 */
[----:B------:R-:W0:Y:S08]  /*0040*/  LDC R0, c[0x0][0x360] ;  /* 0x0000d800ff007b82 */ /* 0x000e300000000800 */
[----:B------:R-:W2:Y:S08]  /*0050*/  LDC.64 R2, c[0x0][0x380] ;  /* 0x0000e000ff027b82 */ /* 0x000eb00000000a00 */
[----:B------:R-:W3:Y:S01]  /*0060*/  LDC R8, c[0x0][0x390] ;  /* 0x0000e400ff087b82 */ /* 0x000ee20000000800 */
[----:B0-----:R-:W-:-:S05]  /*0070*/  IMAD R0, R0, UR6, R5 ;  /* 0x0000000600007c24 */ /* 0x001fca000f8e0205 */
[----:B------:R-:W-:-:S05]  /*0080*/  SHF.L.U32 R19, R0, 0x1, RZ ;  /* 0x0000000100137819 */ /* 0x000fca00000006ff */
[----:B--2---:R-:W-:-:S05]  /*0090*/  IMAD.WIDE R4, R19, 0x4, R2 ;  /* 0x0000000413047825 */ /* 0x004fca00078e0202 */
[----:B-1----:R-:W2:Y:S04]  /*00a0*/  LDG.E R6, desc[UR4][R4.64+0x4] ;  /* 0x0000040404067981 */ /* 0x002ea8000c1e1900 */
[----:B------:R-:W4:Y:S01]  /*00b0*/  LDG.E R22, desc[UR4][R4.64] ;  /* 0x0000000404167981 */ /* 0x000f22000c1e1900 */
[----:B---3--:R-:W-:Y:S01]  /*00c0*/  ISETP.GE.U32.AND P0, PT, R8, 0x2, PT ;  /* 0x000000020800780c */ /* 0x008fe20003f06070 */
[----:B--2---:R-:W-:-:S04]  /*00d0*/  FMUL R7, R6, R6 ;  /* 0x0000000606077220 */ /* 0x004fc80000400000 */
[----:B----4-:R-:W-:-:S08]  /*00e0*/  FFMA R22, R22, R22, R7 ;  /* 0x0000001616167223 */ /* 0x010fd00000000007 */
[----:B------:R-:W-:Y:S05]  /*00f0*/  @!P0 BRA `(.L_x_1) ;  /* 0x0000000400f08947 */ /* 0x000fea0003800000 */
[----:B------:R-:W0:Y:S01]  /*0100*/  LDC R16, c[0x0][0x394] ;  /* 0x0000e500ff107b82 */ /* 0x000e220000000800 */
[C---:B------:R-:W-:Y:S02]  /*0110*/  IADD3 R4, PT, PT, R8.reuse, -0x2, RZ ;  /* 0xfffffffe08047810 */ /* 0x040fe40007ffe0ff */
[----:B------:R-:W-:Y:S02]  /*0120*/  IADD3 R18, PT, PT, R8, -0x1, RZ ;  /* 0xffffffff08127810 */ /* 0x000fe40007ffe0ff */
[----:B------:R-:W-:Y:S02]  /*0130*/  ISETP.GE.U32.AND P1, PT, R4, 0x7, PT ;  /* 0x000000070400780c */ /* 0x000fe40003f26070 */
[----:B------:R-:W-:-:S04]  /*0140*/  LOP3.LUT R27, R18, 0x7, RZ, 0xc0, !PT ;  /* 0x00000007121b7812 */ /* 0x000fc800078ec0ff */
[----:B------:R-:W-:Y:S02]  /*0150*/  ISETP.NE.AND P0, PT, R27, RZ, PT ;  /* 0x000000ff1b00720c */ /* 0x000fe40003f05270 */
[----:B0-----:R-:W-:-:S05]  /*0160*/  SHF.L.U32 R21, R16, 0x2, RZ ;  /* 0x0000000210157819 */ /* 0x001fca00000006ff */
[----:B------:R-:W-:Y:S06]  /*0170*/  @!P1 BRA `(.L_x_2) ;  /* 0x0000000000ec9947 */ /* 0x000fec0003800000 */
[----:B------:R-:W-:Y:S02]  /*0180*/  LOP3.LUT R20, R18, 0xfffffff8, RZ, 0xc0, !PT ;  /* 0xfffffff812147812 */ /* 0x000fe400078ec0ff */
[----:B------:R-:W-:Y:S02]  /*0190*/  IADD3 R17, PT, PT, R19, R21, RZ ;  /* 0x0000001513117210 */ /* 0x000fe40007ffe0ff */
[----:B------:R-:W-:-:S07]  /*01a0*/  IADD3 R20, PT, PT, -R20, RZ, RZ ;  /* 0x000000ff14147210 */ /* 0x000fce0007ffe1ff */
.L_x_3:
[----:B------:R-:W-:-:S05]  /*01b0*/  IMAD.WIDE R10, R17, 0x4, R2 ;  /* 0x00000004110a7825 */ /* 0x000fca00078e0202 */
[----:B------:R-:W2:Y:S04]  /*01c0*/  LDG.E R12, desc[UR4][R10.64+0x4] ;  /* 0x000004040a0c7981 */ /* 0x000ea8000c1e1900 */
[----:B------:R0:W3:Y:S01]  /*01d0*/  LDG.E R25, desc[UR4][R10.64] ;  /* 0x000000040a197981 */ /* 0x0000e2000c1e1900 */
[----:B------:R-:W-:-:S05]  /*01e0*/  IMAD.WIDE R14, R21, 0x4, R10 ;  /* 0x00000004150e7825 */ /* 0x000fca00078e020a */
[----:B------:R-:W4:Y:S01]  /*01f0*/  LDG.E R23, desc[UR4][R14.64+0x4] ;  /* 0x000004040e177981 */ /* 0x000f22000c1e1900 */
[----:B------:R-:W-:-:S03]  /*0200*/  IMAD.WIDE R6, R21, 0x4, R14 ;  /* 0x0000000415067825 */ /* 0x000fc600078e020e */
[----:B------:R-:W5:Y:S01]  /*0210*/  LDG.E R24, desc[UR4][R14.64] ;  /* 0x000000040e187981 */ /* 0x000f62000c1e1900 */
[----:B------:R-:W-:-:S03]  /*0220*/  IMAD.WIDE R4, R21, 0x4, R6 ;  /* 0x0000000415047825 */ /* 0x000fc600078e0206 */
[----:B------:R-:W5:Y:S04]  /*0230*/  LDG.E R26, desc[UR4][R6.64+0x4] ;  /* 0x00000404061a7981 */ /* 0x000f68000c1e1900 */
[----:B------:R2:W5:Y:S01]  /*0240*/  LDG.E R28, desc[UR4][R6.64] ;  /* 0x00000004061c7981 */ /* 0x000562000c1e1900 */
[----:B------:R-:W-:-:S03]  /*0250*/  IMAD.WIDE R8, R21, 0x4, R4 ;  /* 0x0000000415087825 */ /* 0x000fc600078e0204 */
[----:B------:R-:W5:Y:S01]  /*0260*/  LDG.E R29, desc[UR4][R4.64+0x4] ;  /* 0x00000404041d7981 */ /* 0x000f62000c1e1900 */
[----:B0-----:R-:W-:-:S05]  /*0270*/  IMAD.WIDE R10, R21, 0x4, R8 ;  /* 0x00000004150a7825 */ /* 0x001fca00078e0208 */
[----:B------:R-:W5:Y:S04]  /*0280*/  LDG.E R14, desc[UR4][R10.64+0x4] ;  /* 0x000004040a0e7981 */ /* 0x000f68000c1e1900 */
[----:B------:R-:W5:Y:S04]  /*0290*/  LDG.E R5, desc[UR4][R4.64] ;  /* 0x0000000404057981 */ /* 0x000f68000c1e1900 */
[----:B------:R3:W5:Y:S04]  /*02a0*/  LDG.E R15, desc[UR4][R10.64] ;  /* 0x000000040a0f7981 */ /* 0x000768000c1e1900 */
[----:B------:R-:W5:Y:S04]  /*02b0*/  LDG.E R4, desc[UR4][R8.64+0x4] ;  /* 0x0000040408047981 */ /* 0x000f68000c1e1900 */
[----:B------:R-:W5:Y:S01]  /*02c0*/  LDG.E R8, desc[UR4][R8.64] ;  /* 0x0000000408087981 */ /* 0x000f62000c1e1900 */
[----:B--2---:R-:W-:Y:S01]  /*02d0*/  FMUL R6, R12, R12 ;  /* 0x0000000c0c067220 */ /* 0x004fe20000400000 */
[----:B------:R-:W-:-:S04]  /*02e0*/  IMAD.WIDE R12, R21, 0x4, R10 ;  /* 0x00000004150c7825 */ /* 0x000fc800078e020a */
[----:B---3--:R-:W-:Y:S02]  /*02f0*/  FFMA R11, R25, R25, R6 ;  /* 0x00000019190b7223 */ /* 0x008fe40000000006 */
[----:B------:R-:W2:Y:S01]  /*0300*/  LDG.E R25, desc[UR4][R12.64+0x4] ;  /* 0x000004040c197981 */ /* 0x000ea2000c1e1900 */
[----:B------:R-:W-:-:S03]  /*0310*/  IMAD.WIDE R6, R21, 0x4, R12 ;  /* 0x0000000415067825 */ /* 0x000fc600078e020c */
[----:B------:R-:W3:Y:S01]  /*0320*/  LDG.E R9, desc[UR4][R12.64] ;  /* 0x000000040c097981 */ /* 0x000ee2000c1e1900 */
[----:B------:R-:W-:-:S03]  /*0330*/  FADD R10, R11, R22 ;  /* 0x000000160b0a7221 */ /* 0x000fc60000000000 */
[----:B------:R-:W3:Y:S04]  /*0340*/  LDG.E R22, desc[UR4][R6.64+0x4] ;  /* 0x0000040406167981 */ /* 0x000ee8000c1e1900 */
[----:B------:R0:W3:Y:S01]  /*0350*/  LDG.E R6, desc[UR4][R6.64] ;  /* 0x0000000406067981 */ /* 0x0000e2000c1e1900 */
[----:B----4-:R-:W-:Y:S01]  /*0360*/  FMUL R23, R23, R23 ;  /* 0x0000001717177220 */ /* 0x010fe20000400000 */
[----:B-----5:R-:W-:-:S03]  /*0370*/  FMUL R26, R26, R26 ;  /* 0x0000001a1a1a7220 */ /* 0x020fc60000400000 */
[----:B------:R-:W-:Y:S01]  /*0380*/  FFMA R23, R24, R24, R23 ;  /* 0x0000001818177223 */ /* 0x000fe20000000017 */
[----:B------:R-:W-:Y:S01]  /*0390*/  FFMA R11, R28, R28, R26 ;  /* 0x0000001c1c0b7223 */ /* 0x000fe2000000001a */
[----:B------:R-:W-:Y:S02]  /*03a0*/  FMUL R24, R29, R29 ;  /* 0x0000001d1d187220 */ /* 0x000fe40000400000 */
[----:B------:R-:W-:-:S04]  /*03b0*/  FADD R10, R10, R23 ;  /* 0x000000170a0a7221 */ /* 0x000fc80000000000 */
[----:B------:R-:W-:Y:S01]  /*03c0*/  FADD R10, R10, R11 ;  /* 0x0000000b0a0a7221 */ /* 0x000fe20000000000 */
[----:B------:R-:W-:Y:S01]  /*03d0*/  FFMA R5, R5, R5, R24 ;  /* 0x0000000505057223 */ /* 0x000fe20000000018 */
[----:B------:R-:W-:Y:S01]  /*03e0*/  IADD3 R20, PT, PT, R20, 0x8, RZ ;  /* 0x0000000814147810 */ /* 0x000fe20007ffe0ff */
[----:B------:R-:W-:Y:S02]  /*03f0*/  FMUL R14, R14, R14 ;  /* 0x0000000e0e0e7220 */ /* 0x000fe40000400000 */
[----:B------:R-:W-:Y:S01]  /*0400*/  FADD R5, R10, R5 ;  /* 0x000000050a057221 */ /* 0x000fe20000000000 */
[----:B------:R-:W-:Y:S01]  /*0410*/  FMUL R11, R4, R4 ;  /* 0x00000004040b7220 */ /* 0x000fe20000400000 */
[----:B------:R-:W-:Y:S01]  /*0420*/  ISETP.NE.AND P1, PT, R20, RZ, PT ;  /* 0x000000ff1400720c */ /* 0x000fe20003f25270 */
[----:B------:R-:W-:Y:S02]  /*0430*/  FFMA R14, R15, R15, R14 ;  /* 0x0000000f0f0e7223 */ /* 0x000fe4000000000e */
[----:B------:R-:W-:-:S04]  /*0440*/  FFMA R8, R8, R8, R11 ;  /* 0x0000000808087223 */ /* 0x000fc8000000000b */
[----:B------:R-:W-:-:S04]  /*0450*/  FADD R5, R5, R8 ;  /* 0x0000000805057221 */ /* 0x000fc80000000000 */
[----:B------:R-:W-:Y:S01]  /*0460*/  FADD R5, R5, R14 ;  /* 0x0000000e05057221 */ /* 0x000fe20000000000 */
[----:B------:R-:W-:Y:S01]  /*0470*/  LEA R17, R16, R17, 0x5 ;  /* 0x0000001110117211 */ /* 0x000fe200078e28ff */
[----:B--2---:R-:W-:-:S04]  /*0480*/  FMUL R4, R25, R25 ;  /* 0x0000001919047220 */ /* 0x004fc80000400000 */
[----:B---3--:R-:W-:Y:S01]  /*0490*/  FFMA R8, R9, R9, R4 ;  /* 0x0000000909087223 */ /* 0x008fe20000000004 */
[----:B------:R-:W-:Y:S01]  /*04a0*/  IADD3 R4, PT, PT, R21, R19, R21 ;  /* 0x0000001315047210 */ /* 0x000fe20007ffe015 */
[----:B0-----:R-:W-:-:S03]  /*04b0*/  FMUL R7, R22, R22 ;  /* 0x0000001616077220 */ /* 0x001fc60000400000 */
[----:B------:R-:W-:Y:S01]  /*04c0*/  IADD3 R4, PT, PT, R21, R4, R21 ;  /* 0x0000000415047210 */ /* 0x000fe20007ffe015 */
[----:B------:R-:W-:-:S03]  /*04d0*/  FADD R5, R5, R8 ;  /* 0x0000000805057221 */ /* 0x000fc60000000000 */
[----:B------:R-:W-:Y:S01]  /*04e0*/  IADD3 R4, PT, PT, R21, R4, R21 ;  /* 0x0000000415047210 */ /* 0x000fe20007ffe015 */
[----:B------:R-:W-:-:S03]  /*04f0*/  FFMA R6, R6, R6, R7 ;  /* 0x0000000606067223 */ /* 0x000fc60000000007 */
[----:B------:R-:W-:Y:S01]  /*0500*/  IADD3 R19, PT, PT, R21, R4, R21 ;  /* 0x0000000415137210 */ /* 0x000fe20007ffe015 */
[----:B------:R-:W-:Y:S01]  /*0510*/  FADD R22, R5, R6 ;  /* 0x0000000605167221 */ /* 0x000fe20000000000 */
[----:B------:R-:W-:Y:S06]  /*0520*/  @P1 BRA `(.L_x_3) ;  /* 0xfffffffc00201947 */ /* 0x000fec000383ffff */
.L_x_2:
[----:B------:R-:W-:Y:S05]  /*0530*/  @!P0 BRA `(.L_x_1) ;  /* 0x0000000000e08947 */ /* 0x000fea0003800000 */
[----:B------:R-:W-:Y:S02]  /*0540*/  ISETP.GE.U32.AND P0, PT, R27, 0x4, PT ;  /* 0x000000041b00780c */ /* 0x000fe40003f06070 */
[----:B------:R-:W-:-:S04]  /*0550*/  LOP3.LUT R16, R18, 0x3, RZ, 0xc0, !PT ;  /* 0x0000000312107812 */ /* 0x000fc800078ec0ff */
[----:B------:R-:W-:-:S07]  /*0560*/  ISETP.NE.AND P1, PT, R16, RZ, PT ;  /* 0x000000ff1000720c */ /* 0x000fce0003f25270 */
[----:B------:R-:W-:Y:S06]  /*0570*/  @!P0 BRA `(.L_x_4) ;  /* 0x00000000006c8947 */ /* 0x000fec0003800000 */
[----:B------:R-:W-:-:S05]  /*0580*/  IADD3 R19, PT, PT, R19, R21, RZ ;  /* 0x0000001513137210 */ /* 0x000fca0007ffe0ff */
[----:B------:R-:W-:-:S05]  /*0590*/  IMAD.WIDE R8, R19, 0x4, R2 ;  /* 0x0000000413087825 */ /* 0x000fca00078e0202 */
[----:B------:R-:W2:Y:S01]  /*05a0*/  LDG.E R13, desc[UR4][R8.64+0x4] ;  /* 0x00000404080d7981 */ /* 0x000ea2000c1e1900 */
[----:B------:R-:W-:-:S03]  /*05b0*/  IMAD.WIDE R10, R21, 0x4, R8 ;  /* 0x00000004150a7825 */ /* 0x000fc600078e0208 */
[----:B------:R-:W3:Y:S01]  /*05c0*/  LDG.E R12, desc[UR4][R8.64] ;  /* 0x00000004080c7981 */ /* 0x000ee2000c1e1900 */
[----:B------:R-:W-:-:S03]  /*05d0*/  IMAD.WIDE R4, R21, 0x4, R10 ;  /* 0x0000000415047825 */ /* 0x000fc600078e020a */
[----:B------:R-:W4:Y:S04]  /*05e0*/  LDG.E R15, desc[UR4][R10.64+0x4] ;  /* 0x000004040a0f7981 */ /* 0x000f28000c1e1900 */
[----:B------:R-:W5:Y:S01]  /*05f0*/  LDG.E R14, desc[UR4][R10.64] ;  /* 0x000000040a0e7981 */ /* 0x000f62000c1e1900 */
[----:B------:R-:W-:-:S03]  /*0600*/  IMAD.WIDE R6, R21, 0x4, R4 ;  /* 0x0000000415067825 */ /* 0x000fc600078e0204 */
[----:B------:R-:W5:Y:S04]  /*0610*/  LDG.E R20, desc[UR4][R4.64+0x4] ;  /* 0x0000040404147981 */ /* 0x000f68000c1e1900 */
[----:B------:R0:W5:Y:S04]  /*0620*/  LDG.E R17, desc[UR4][R4.64] ;  /* 0x0000000404117981 */ /* 0x000168000c1e1900 */
[----:B------:R-:W5:Y:S04]  /*0630*/  LDG.E R24, desc[UR4][R6.64+0x4] ;  /* 0x0000040406187981 */ /* 0x000f68000c1e1900 */
[----:B------:R-:W5:Y:S01]  /*0640*/  LDG.E R23, desc[UR4][R6.64] ;  /* 0x0000000406177981 */ /* 0x000f62000c1e1900 */
[----:B0-----:R-:W-:-:S04]  /*0650*/  IADD3 R4, PT, PT, R21, R19, R21 ;  /* 0x0000001315047210 */ /* 0x001fc80007ffe015 */
[----:B------:R-:W-:Y:S01]  /*0660*/  IADD3 R19, PT, PT, R4, R21, RZ ;  /* 0x0000001504137210 */ /* 0x000fe20007ffe0ff */
[----:B--2---:R-:W-:-:S04]  /*0670*/  FMUL R13, R13, R13 ;  /* 0x0000000d0d0d7220 */ /* 0x004fc80000400000 */
[----:B---3--:R-:W-:Y:S01]  /*0680*/  FFMA R13, R12, R12, R13 ;  /* 0x0000000c0c0d7223 */ /* 0x008fe2000000000d */
[----:B----4-:R-:W-:-:S03]  /*0690*/  FMUL R15, R15, R15 ;  /* 0x0000000f0f0f7220 */ /* 0x010fc60000400000 */
[----:B------:R-:W-:Y:S01]  /*06a0*/  FADD R13, R22, R13 ;  /* 0x0000000d160d7221 */ /* 0x000fe20000000000 */
[----:B-----5:R-:W-:Y:S01]  /*06b0*/  FFMA R14, R14, R14, R15 ;  /* 0x0000000e0e0e7223 */ /* 0x020fe2000000000f */
[----:B------:R-:W-:-:S03]  /*06c0*/  FMUL R20, R20, R20 ;  /* 0x0000001414147220 */ /* 0x000fc60000400000 */
[----:B------:R-:W-:Y:S01]  /*06d0*/  FADD R13, R13, R14 ;  /* 0x0000000e0d0d7221 */ /* 0x000fe20000000000 */
[----:B------:R-:W-:Y:S01]  /*06e0*/  FFMA R20, R17, R17, R20 ;  /* 0x0000001111147223 */ /* 0x000fe20000000014 */
[----:B------:R-:W-:-:S03]  /*06f0*/  FMUL R24, R24, R24 ;  /* 0x0000001818187220 */ /* 0x000fc60000400000 */
[----:B------:R-:W-:Y:S01]  /*0700*/  FADD R13, R13, R20 ;  /* 0x000000140d0d7221 */ /* 0x000fe20000000000 */
[----:B------:R-:W-:-:S04]  /*0710*/  FFMA R24, R23, R23, R24 ;  /* 0x0000001717187223 */ /* 0x000fc80000000018 */
[----:B------:R-:W-:-:S07]  /*0720*/  FADD R22, R13, R24 ;  /* 0x000000180d167221 */ /* 0x000fce0000000000 */
.L_x_4:
[----:B------:R-:W-:Y:S05]  /*0730*/  @!P1 BRA `(.L_x_1) ;  /* 0x0000000000609947 */ /* 0x000fea0003800000 */
[----:B------:R-:W-:Y:S02]  /*0740*/  ISETP.NE.AND P0, PT, R16, 0x1, PT ;  /* 0x000000011000780c */ /* 0x000fe40003f05270 */
[----:B------:R-:W-:-:S04]  /*0750*/  LOP3.LUT R18, R18, 0x1, RZ, 0xc0, !PT ;  /* 0x0000000112127812 */ /* 0x000fc800078ec0ff */
[----:B------:R-:W-:-:S07]  /*0760*/  ISETP.NE.U32.AND P1, PT, R18, 0x1, PT ;  /* 0x000000011200780c */ /* 0x000fce0003f25070 */
[----:B------:R-:W-:-:S04]  /*0770*/  @P0 IADD3 R6, PT, PT, R19, R21, RZ ;  /* 0x0000001513060210 */ /* 0x000fc80007ffe0ff */
[C---:B------:R-:W-:Y:S01]  /*0780*/  @P0 IADD3 R19, PT, PT, R6.reuse, R21, RZ ;  /* 0x0000001506130210 */ /* 0x040fe20007ffe0ff */
[----:B------:R-:W-:-:S03]  /*0790*/  @P0 IMAD.WIDE R4, R6, 0x4, R2 ;  /* 0x0000000406040825 */ /* 0x000fc600078e0202 */
[----:B------:R-:W-:Y:S02]  /*07a0*/  @!P1 IADD3 R19, PT, PT, R19, R21, RZ ;  /* 0x0000001513139210 */ /* 0x000fe40007ffe0ff */
[----:B------:R-:W2:Y:S01]  /*07b0*/  @P0 LDG.E R11, desc[UR4][R4.64+0x4] ;  /* 0x00000404040b0981 */ /* 0x000ea2000c1e1900 */
[----:B------:R-:W-:-:S03]  /*07c0*/  @P0 IMAD.WIDE R6, R21, 0x4, R4 ;  /* 0x0000000415060825 */ /* 0x000fc600078e0204 */
[----:B------:R-:W3:Y:S01]  /*07d0*/  @P0 LDG.E R10, desc[UR4][R4.64] ;  /* 0x00000004040a0981 */ /* 0x000ee2000c1e1900 */
[----:B------:R-:W-:-:S03]  /*07e0*/  @!P1 IMAD.WIDE R2, R19, 0x4, R2 ;  /* 0x0000000413029825 */ /* 0x000fc600078e0202 */
[----:B------:R-:W4:Y:S04]  /*07f0*/  @P0 LDG.E R13, desc[UR4][R6.64+0x4] ;  /* 0x00000404060d0981 */ /* 0x000f28000c1e1900 */
[----:B------:R-:W5:Y:S04]  /*0800*/  @P0 LDG.E R12, desc[UR4][R6.64] ;  /* 0x00000004060c0981 */ /* 0x000f68000c1e1900 */
[----:B------:R-:W5:Y:S04]  /*0810*/  @!P1 LDG.E R9, desc[UR4][R2.64+0x4] ;  /* 0x0000040402099981 */ /* 0x000f68000c1e1900 */
[----:B------:R-:W5:Y:S01]  /*0820*/  @!P1 LDG.E R8, desc[UR4][R2.64] ;  /* 0x0000000402089981 */ /* 0x000f62000c1e1900 */
[----:B--2---:R-:W-:-:S04]  /*0830*/  @P0 FMUL R11, R11, R11 ;  /* 0x0000000b0b0b0220 */ /* 0x004fc80000400000 */
[----:B---3--:R-:W-:Y:S01]  /*0840*/  @P0 FFMA R11, R10, R10, R11 ;  /* 0x0000000a0a0b0223 */ /* 0x008fe2000000000b */
[----:B----4-:R-:W-:-:S03]  /*0850*/  @P0 FMUL R13, R13, R13 ;  /* 0x0000000d0d0d0220 */ /* 0x010fc60000400000 */
[----:B------:R-:W-:Y:S01]  /*0860*/  @P0 FADD R11, R22, R11 ;  /* 0x0000000b160b0221 */ /* 0x000fe20000000000 */
[----:B-----5:R-:W-:Y:S01]  /*0870*/  @P0 FFMA R12, R12, R12, R13 ;  /* 0x0000000c0c0c0223 */ /* 0x020fe2000000000d */
[----:B------:R-:W-:-:S03]  /*0880*/  @!P1 FMUL R9, R9, R9 ;  /* 0x0000000909099220 */ /* 0x000fc60000400000 */
[----:B------:R-:W-:Y:S01]  /*0890*/  @P0 FADD R22, R11, R12 ;  /* 0x0000000c0b160221 */ /* 0x000fe20000000000 */
[----:B------:R-:W-:-:S04]  /*08a0*/  @!P1 FFMA R9, R8, R8, R9 ;  /* 0x0000000808099223 */ /* 0x000fc80000000009 */
[----:B------:R-:W-:-:S07]  /*08b0*/  @!P1 FADD R22, R22, R9 ;  /* 0x0000000916169221 */ /* 0x000fce0000000000 */
.L_x_1:
[----:B------:R-:W0:Y:S02]  /*08c0*/  LDC.64 R2, c[0x0][0x388] ;  /* 0x0000e200ff027b82 */ /* 0x000e240000000a00 */
[----:B0-----:R-:W-:-:S05]  /*08d0*/  IMAD.WIDE R2, R0, 0x4, R2 ;  /* 0x0000000400027825 */ /* 0x001fca00078e0202 */
[----:B------:R-:W-:Y:S01]  /*08e0*/  STG.E desc[UR4][R2.64], R22 ;  /* 0x0000001602007986 */ /* 0x000fe2000c101904 */
[----:B------:R-:W-:Y:S05]  /*08f0*/  EXIT ;  /* 0x000000000000794d */ /* 0x000fea0003800000 */
.L_x_5:
        /* <DEDUP_REMOVED lines=16> */
.L_x_69:


//--------------------- .text._Z25beamform_summation_kernelPKfPfjj --------------------------
	.section	.text._Z25beamform_summation_kernelPKfPfjj,"ax",@progbits
	.align	128
        .global         _Z25beamform_summation_kernelPKfPfjj
        .type           _Z25beamform_summation_kernelPKfPfjj,@function
        .size           _Z25beamform_summation_kernelPKfPfjj,(.L_x_70 - _Z25beamform_summation_kernelPKfPfjj)
        .other          _Z25beamform_summation_kernelPKfPfjj,@"STO_CUDA_ENTRY STV_DEFAULT"
_Z25beamform_summation_kernelPKfPfjj:
.text._Z25beamform_summation_kernelPKfPfjj:
[----:B------:R-:W-:Y:S01]  /*0000*/  LDC R1, c[0x0][0x37c] ;  /* 0x0000df00ff017b82 */ /* 0x000fe20000000800 */
[----:B------:R-:W0:Y:S07]  /*0010*/  S2R R3, SR_TID.X ;  /* 0x0000000000037919 */ /* 0x000e2e0000002100 */
[----:B------:R-:W0:Y:S01]  /*0020*/  S2UR UR4, SR_CTAID.X ;  /* 0x00000000000479c3 */ /* 0x000e220000002500 */
[----:B------:R-:W1:Y:S01]  /*0030*/  LDCU.64 UR6, c[0x0][0x390] ;  /* 0x00007200ff0677ac */ /* 0x000e620008000a00 */
[----:B------:R-:W2:Y:S06]  /*0040*/  LDCU.64 UR8, c[0x0][0x358] ;  /* 0x00006b00ff0877ac */ /* 0x000eac0008000a00 */
[----:B------:R-:W0:Y:S08]  /*0050*/  LDC R0, c[0x0][0x360] ;  /* 0x0000d800ff007b82 */ /* 0x000e300000000800 */
[----:B------:R-:W3:Y:S01]  /*0060*/  LDC.64 R22, c[0x0][0x380] ;  /* 0x0000e000ff167b82 */ /* 0x000ee20000000a00 */
[----:B0-----:R-:W-:-:S05]  /*0070*/  IMAD R0, R0, UR4, R3 ;  /* 0x0000000400007c24 */ /* 0x001fca000f8e0203 */
[C---:B-1----:R-:W-:Y:S01]  /*0080*/  IADD3 R2, PT, PT, R0.reuse, UR7, RZ ;  /* 0x0000000700027c10 */ /* 0x042fe2000fffe0ff */
[----:B---3--:R-:W-:-:S04]  /*0090*/  IMAD.WIDE R4, R0, 0x4, R22 ;  /* 0x0000000400047825 */ /* 0x008fc800078e0216 */
[----:B------:R-:W-:Y:S01]  /*00a0*/  IMAD.WIDE.U32 R6, R2, 0x4, R22 ;  /* 0x0000000402067825 */ /* 0x000fe200078e0016 */
[----:B--2---:R0:W5:Y:S04]  /*00b0*/  LDG.E R28, desc[UR8][R4.64] ;  /* 0x00000008041c7981 */ /* 0x004168000c1e1900 */
[----:B------:R0:W5:Y:S01]  /*00c0*/  LDG.E R29, desc[UR8][R6.64] ;  /* 0x00000008061d7981 */ /* 0x000162000c1e1900 */
[----:B------:R-:W-:-:S09]  /*00d0*/  UISETP.GE.U32.AND UP0, UPT, UR6, 0x2, UPT ;  /* 0x000000020600788c */ /* 0x000fd2000bf06070 */
[----:B0-----:R-:W-:Y:S05]  /*00e0*/  BRA.U !UP0, `(.L_x_6) ;  /* 0x00000015087c7547 */ /* 0x001fea000b800000 */
[----:B------:R-:W-:-:S06]  /*00f0*/  UIADD3 UR4, UPT, UPT, UR6, -0x2, URZ ;  /* 0xfffffffe06047890 */ /* 0x000fcc000fffe0ff */
[----:B------:R-:W-:Y:S01]  /*0100*/  MOV R3, UR4 ;  /* 0x0000000400037c02 */ /* 0x000fe20008000f00 */
[----:B------:R-:W-:-:S03]  /*0110*/  UIADD3 UR4, UPT, UPT, UR6, -0x1, URZ ;  /* 0xffffffff06047890 */ /* 0x000fc6000fffe0ff */
[----:B------:R-:W-:Y:S01]  /*0120*/  ISETP.GE.U32.AND P0, PT, R3, 0xf, PT ;  /* 0x0000000f0300780c */ /* 0x000fe20003f06070 */
[----:B------:R-:W-:Y:S01]  /*0130*/  ULOP3.LUT UP1, UR6, UR4, 0xf, URZ, 0xc0, !UPT ;  /* 0x0000000f04067892 */ /* 0x000fe2000f82c0ff */
[----:B------:R-:W-:-:S11]  /*0140*/  MOV R3, R0 ;  /* 0x0000000000037202 */ /* 0x000fd60000000f00 */
[----:B------:R-:W-:Y:S05]  /*0150*/  @!P0 BRA `(.L_x_7) ;  /* 0x0000000c00648947 */ /* 0x000fea0003800000 */
[----:B------:R-:W-:Y:S01]  /*0160*/  MOV R7, UR7 ;  /* 0x0000000700077c02 */ /* 0x000fe20008000f00 */
[----:B------:R-:W-:Y:S01]  /*0170*/  ULOP3.LUT UR5, UR4, 0xfffffff0, URZ, 0xc0, !UPT ;  /* 0xfffffff004057892 */ /* 0x000fe2000f8ec0ff */
[----:B------:R-:W-:Y:S02]  /*0180*/  MOV R9, UR7 ;  /* 0x0000000700097c02 */ /* 0x000fe40008000f00 */
[----:B------:R-:W-:Y:S01]  /*0190*/  MOV R4, UR7 ;  /* 0x0000000700047c02 */ /* 0x000fe20008000f00 */
[--C-:B------:R-:W-:Y:S01]  /*01a0*/  IMAD R6, R7, 0x6, R0.reuse ;  /* 0x0000000607067824 */ /* 0x100fe200078e0200 */
[----:B------:R-:W-:Y:S01]  /*01b0*/  MOV R8, UR7 ;  /* 0x0000000700087c02 */ /* 0x000fe20008000f00 */
[----:B------:R-:W-:Y:S01]  /*01c0*/  UIADD3 UR5, UPT, UPT, -UR5, URZ, URZ ;  /* 0x000000ff05057290 */ /* 0x000fe2000fffe1ff */
[----:B------:R-:W-:Y:S02]  /*01d0*/  MOV R10, UR7 ;  /* 0x00000007000a7c02 */ /* 0x000fe40008000f00 */
[----:B------:R-:W-:Y:S01]  /*01e0*/  MOV R12, UR7 ;  /* 0x00000007000c7c02 */ /* 0x000fe20008000f00 */
[--C-:B------:R-:W-:Y:S01]  /*01f0*/  IMAD R8, R8, 0xa, R0.reuse ;  /* 0x0000000a08087824 */ /* 0x100fe200078e0200 */
        /* <DEDUP_REMOVED lines=45> */
[----:B------:R-:W-:Y:S01]  /*04d0*/  IMAD R44, R27, 0x5, R0 ;  /* 0x000000051b2c7824 */ /* 0x000fe200078e0200 */
[----:B------:R-:W-:-:S02]  /*04e0*/  MOV R5, UR7 ;  /* 0x0000000700057c02 */ /* 0x000fc40008000f00 */
[----:B------:R-:W-:Y:S02]  /*04f0*/  MOV R11, UR7 ;  /* 0x00000007000b7c02 */ /* 0x000fe40008000f00 */
[----:B------:R-:W-:Y:S02]  /*0500*/  MOV R19, UR7 ;  /* 0x0000000700137c02 */ /* 0x000fe40008000f00 */
[-C--:B------:R-:W-:Y:S01]  /*0510*/  LEA R7, R9, R0.reuse, 0x3 ;  /* 0x0000000009077211 */ /* 0x080fe200078e18ff */
[--C-:B------:R-:W-:Y:S01]  /*0520*/  IMAD R9, R4, 0xc, R0.reuse ;  /* 0x0000000c04097824 */ /* 0x100fe200078e0200 */
[-C--:B------:R-:W-:Y:S01]  /*0530*/  MOV R3, R0.reuse ;  /* 0x0000000000037202 */ /* 0x080fe20000000f00 */
[----:B------:R-:W-:Y:S01]  /*0540*/  IMAD R4, R25, 0x3, R0 ;  /* 0x0000000319047824 */ /* 0x000fe200078e0200 */
[-C--:B------:R-:W-:Y:S02]  /*0550*/  LEA R33, R33, R0.reuse, 0x1 ;  /* 0x0000000021217211 */ /* 0x080fe400078e08ff */
[----:B------:R-:W-:-:S02]  /*0560*/  LEA R5, R5, R0, 0x2 ;  /* 0x0000000005057211 */ /* 0x000fc400078e10ff */
[-C--:B------:R-:W-:Y:S02]  /*0570*/  LEA R11, R11, R0.reuse, 0x4 ;  /* 0x000000000b0b7211 */ /* 0x080fe400078e20ff */
[----:B------:R-:W-:-:S07]  /*0580*/  LEA R19, R19, R0, 0x5 ;  /* 0x0000000013137211 */ /* 0x000fce00078e28ff */
.L_x_8:
[----:B------:R-:W-:-:S04]  /*0590*/  IMAD.WIDE R24, R33, 0x4, R22 ;  /* 0x0000000421187825 */ /* 0x000fc800078e0216 */
[--C-:B------:R-:W-:Y:S02]  /*05a0*/  IMAD.WIDE.U32 R26, R4, 0x4, R22.reuse ;  /* 0x00000004041a7825 */ /* 0x100fe400078e0016 */
[----:B------:R-:W2:Y:S04]  /*05b0*/  LDG.E R25, desc[UR8][R24.64] ;  /* 0x0000000818197981 */ /* 0x000ea8000c1e1900 */
[----:B------:R-:W3:Y:S01]  /*05c0*/  LDG.E R26, desc[UR8][R26.64] ;  /* 0x000000081a1a7981 */ /* 0x000ee2000c1e1900 */
[----:B------:R-:W-:-:S06]  /*05d0*/  IMAD.WIDE.U32 R30, R44, 0x4, R22 ;  /* 0x000000042c1e7825 */ /* 0x000fcc00078e0016 */
[----:B------:R-:W4:Y:S01]  /*05e0*/  LDG.E R30, desc[UR8][R30.64] ;  /* 0x000000081e1e7981 */ /* 0x000f22000c1e1900 */
[----:B--2--5:R-:W-:Y:S01]  /*05f0*/  FADD R24, R25, R28 ;  /* 0x0000001c19187221 */ /* 0x024fe20000000000 */
[----:B---3--:R-:W-:Y:S01]  /*0600*/  FADD R25, R26, R29 ;  /* 0x0000001d1a197221 */ /* 0x008fe20000000000 */
[----:B------:R-:W-:-:S06]  /*0610*/  IMAD.WIDE R28, R5, 0x4, R22 ;  /* 0x00000004051c7825 */ /* 0x000fcc00078e0216 */
[----:B------:R-:W2:Y:S01]  /*0620*/  LDG.E R29, desc[UR8][R28.64] ;  /* 0x000000081c1d7981 */ /* 0x000ea2000c1e1900 */
[----:B------:R-:W-:-:S06]  /*0630*/  IMAD.WIDE.U32 R26, R42, 0x4, R22 ;  /* 0x000000042a1a7825 */ /* 0x000fcc00078e0016 */
[----:B------:R-:W3:Y:S01]  /*0640*/  LDG.E R26, desc[UR8][R26.64] ;  /* 0x000000081a1a7981 */ /* 0x000ee2000c1e1900 */
[----:B--2---:R-:W-:Y:S01]  /*0650*/  FADD R28, R24, R29 ;  /* 0x0000001d181c7221 */ /* 0x004fe20000000000 */
[----:B----4-:R-:W-:Y:S01]  /*0660*/  FADD R29, R25, R30 ;  /* 0x0000001e191d7221 */ /* 0x010fe20000000000 */
[----:B------:R-:W-:-:S06]  /*0670*/  IMAD.WIDE R24, R6, 0x4, R22 ;  /* 0x0000000406187825 */ /* 0x000fcc00078e0216 */
[----:B------:R-:W2:Y:S01]  /*0680*/  LDG.E R25, desc[UR8][R24.64] ;  /* 0x0000000818197981 */ /* 0x000ea2000c1e1900 */
[----:B------:R-:W-:-:S06]  /*0690*/  IMAD.WIDE.U32 R30, R40, 0x4, R22 ;  /* 0x00000004281e7825 */ /* 0x000fcc00078e0016 */
[----:B------:R-:W4:Y:S01]  /*06a0*/  LDG.E R30, desc[UR8][R30.64] ;  /* 0x000000081e1e7981 */ /* 0x000f22000c1e1900 */
[----:B--2---:R-:W-:Y:S01]  /*06b0*/  FADD R24, R28, R25 ;  /* 0x000000191c187221 */ /* 0x004fe20000000000 */
        /* <DEDUP_REMOVED lines=75> */
[----:B------:R-:W-:-:S04]  /*0b70*/  UIADD3 UR5, UPT, UPT, UR5, 0x10, URZ ;  /* 0x0000001005057890 */ /* 0x000fc8000fffe0ff */
[----:B------:R-:W-:Y:S01]  /*0b80*/  UISETP.NE.AND UP0, UPT, UR5, URZ, UPT ;  /* 0x000000ff0500728c */ /* 0x000fe2000bf05270 */
[----:B------:R-:W-:-:S04]  /*0b90*/  MOV R26, UR7 ;  /* 0x00000007001a7c02 */ /* 0x000fc80008000f00 */
[C---:B------:R-:W-:Y:S02]  /*0ba0*/  LEA R21, R26.reuse, R21, 0x5 ;  /* 0x000000151a157211 */ /* 0x040fe400078e28ff */
[C---:B------:R-:W-:Y:S02]  /*0bb0*/  LEA R35, R26.reuse, R35, 0x5 ;  /* 0x000000231a237211 */ /* 0x040fe400078e28ff */
[C---:B------:R-:W-:Y:S02]  /*0bc0*/  LEA R37, R26.reuse, R37, 0x5 ;  /* 0x000000251a257211 */ /* 0x040fe400078e28ff */
[C---:B------:R-:W-:Y:S02]  /*0bd0*/  LEA R39, R26.reuse, R39, 0x5 ;  /* 0x000000271a277211 */ /* 0x040fe400078e28ff */
[C---:B------:R-:W-:Y:S02]  /*0be0*/  LEA R41, R26.reuse, R41, 0x5 ;  /* 0x000000291a297211 */ /* 0x040fe400078e28ff */
[----:B------:R-:W-:-:S02]  /*0bf0*/  LEA R43, R26, R43, 0x5 ;  /* 0x0000002b1a2b7211 */ /* 0x000fc400078e28ff */
[----:B------:R-:W-:Y:S01]  /*0c00*/  LEA R45, R26, R45, 0x5 ;  /* 0x0000002d1a2d7211 */ /* 0x000fe200078e28ff */
[----:B--2---:R-:W-:Y:S01]  /*0c10*/  FADD R28, R24, R29 ;  /* 0x0000001d181c7221 */ /* 0x004fe20000000000 */
[----:B------:R-:W-:-:S04]  /*0c20*/  MOV R24, UR7 ;  /* 0x0000000700187c02 */ /* 0x000fc80008000f00 */
[----:B------:R-:W-:-:S04]  /*0c30*/  LEA R3, R24, R3, 0x1 ;  /* 0x0000000318037211 */ /* 0x000fc800078e08ff */
        /* <DEDUP_REMOVED lines=11> */
[----:B------:R-:W-:Y:S01]  /*0cf0*/  LEA R3, R24, R3, 0x1 ;  /* 0x0000000318037211 */ /* 0x000fe200078e08ff */
[----:B----4-:R-:W-:-:S03]  /*0d00*/  FADD R29, R25, R30 ;  /* 0x0000001e191d7221 */ /* 0x010fc60000000000 */
[C---:B------:R-:W-:Y:S02]  /*0d10*/  LEA R3, R24.reuse, R3, 0x1 ;  /* 0x0000000318037211 */ /* 0x040fe400078e08ff */
[----:B------:R-:W-:Y:S02]  /*0d20*/  MOV R25, UR7 ;  /* 0x0000000700197c02 */ /* 0x000fe40008000f00 */
[C---:B------:R-:W-:Y:S02]  /*0d30*/  LEA R3, R24.reuse, R3, 0x1 ;  /* 0x0000000318037211 */ /* 0x040fe400078e08ff */
[C---:B------:R-:W-:Y:S02]  /*0d40*/  LEA R33, R25.reuse, R33, 0x5 ;  /* 0x0000002119217211 */ /* 0x040fe400078e28ff */
[----:B------:R-:W-:Y:S02]  /*0d50*/  LEA R5, R24, R5, 0x5 ;  /* 0x0000000518057211 */ /* 0x000fe400078e28ff */
[----:B------:R-:W-:-:S02]  /*0d60*/  LEA R6, R25, R6, 0x5 ;  /* 0x0000000619067211 */ /* 0x000fc400078e28ff */
[C---:B------:R-:W-:Y:S02]  /*0d70*/  LEA R7, R24.reuse, R7, 0x5 ;  /* 0x0000000718077211 */ /* 0x040fe400078e28ff */
[C---:B------:R-:W-:Y:S02]  /*0d80*/  LEA R8, R25.reuse, R8, 0x5 ;  /* 0x0000000819087211 */ /* 0x040fe400078e28ff */
        /* <DEDUP_REMOVED lines=10> */
[----:B------:R-:W-:Y:S02]  /*0e30*/  LEA R19, R24, R19, 0x5 ;  /* 0x0000001318137211 */ /* 0x000fe400078e28ff */
[C---:B------:R-:W-:Y:S02]  /*0e40*/  LEA R20, R25.reuse, R20, 0x5 ;  /* 0x0000001419147211 */ /* 0x040fe400078e28ff */
[C---:B------:R-:W-:Y:S02]  /*0e50*/  LEA R32, R25.reuse, R32, 0x5 ;  /* 0x0000002019207211 */ /* 0x040fe400078e28ff */
[C---:B------:R-:W-:Y:S02]  /*0e60*/  LEA R34, R25.reuse, R34, 0x5 ;  /* 0x0000002219227211 */ /* 0x040fe400078e28ff */
[C---:B------:R-:W-:Y:S02]  /*0e70*/  LEA R36, R25.reuse, R36, 0x5 ;  /* 0x0000002419247211 */ /* 0x040fe400078e28ff */
[----:B------:R-:W-:-:S02]  /*0e80*/  LEA R38, R25, R38, 0x5 ;  /* 0x0000002619267211 */ /* 0x000fc400078e28ff */
[C---:B------:R-:W-:Y:S02]  /*0e90*/  LEA R40, R25.reuse, R40, 0x5 ;  /* 0x0000002819287211 */ /* 0x040fe400078e28ff */
[C---:B------:R-:W-:Y:S02]  /*0ea0*/  LEA R42, R25.reuse, R42, 0x5 ;  /* 0x0000002a192a7211 */ /* 0x040fe400078e28ff */
[C---:B------:R-:W-:Y:S02]  /*0eb0*/  LEA R44, R25.reuse, R44, 0x5 ;  /* 0x0000002c192c7211 */ /* 0x040fe400078e28ff */
[----:B------:R-:W-:Y:S02]  /*0ec0*/  LEA R4, R25, R4, 0x5 ;  /* 0x0000000419047211 */ /* 0x000fe400078e28ff */
[----:B------:R-:W-:Y:S01]  /*0ed0*/  LEA R3, R24, R3, 0x1 ;  /* 0x0000000318037211 */ /* 0x000fe200078e08ff */
[----:B------:R-:W-:Y:S06]  /*0ee0*/  BRA.U UP0, `(.L_x_8) ;  /* 0xfffffff500a87547 */ /* 0x000fec000b83ffff */
.L_x_7:
[----:B------:R-:W-:Y:S05]  /*0ef0*/  BRA.U !UP1, `(.L_x_6) ;  /* 0x0000000509f87547 */ /* 0x000fea000b800000 */
[----:B------:R-:W-:Y:S02]  /*0f00*/  UISETP.GE.U32.AND UP0, UPT, UR6, 0x8, UPT ;  /* 0x000000080600788c */ /* 0x000fe4000bf06070 */
[----:B------:R-:W-:-:S04]  /*0f10*/  ULOP3.LUT UR5, UR4, 0x7, URZ, 0xc0, !UPT ;  /* 0x0000000704057892 */ /* 0x000fc8000f8ec0ff */
[----:B------:R-:W-:-:S03]  /*0f20*/  UISETP.NE.AND UP1, UPT, UR5, URZ, UPT ;  /* 0x000000ff0500728c */ /* 0x000fc6000bf25270 */
[----:B------:R-:W-:Y:S08]  /*0f30*/  BRA.U !UP0, `(.L_x_9) ;  /* 0x0000000508047547 */ /* 0x000ff0000b800000 */
[----:B------:R-:W-:-:S04]  /*0f40*/  MOV R4, UR7 ;  /* 0x0000000700047c02 */ /* 0x000fc80008000f00 */
[----:B------:R-:W-:-:S04]  /*0f50*/  LEA R9, R4, R3, 0x1 ;  /* 0x0000000304097211 */ /* 0x000fc800078e08ff */
[C---:B------:R-:W-:Y:S01]  /*0f60*/  IADD3 R11, PT, PT, R9.reuse, UR7, RZ ;  /* 0x00000007090b7c10 */ /* 0x040fe2000fffe0ff */
[----:B------:R-:W-:-:S03]  /*0f70*/  IMAD.WIDE R8, R9, 0x4, R22 ;  /* 0x0000000409087825 */ /* 0x000fc600078e0216 */
[C---:B------:R-:W-:Y:S01]  /*0f80*/  IADD3 R13, PT, PT, R11.reuse, UR7, RZ ;  /* 0x000000070b0d7c10 */ /* 0x040fe2000fffe0ff */
[----:B------:R-:W-:Y:S01]  /*0f90*/  IMAD.WIDE.U32 R10, R11, 0x4, R22 ;  /* 0x000000040b0a7825 */ /* 0x000fe200078e0016 */
[----:B------:R-:W2:Y:S02]  /*0fa0*/  LDG.E R5, desc[UR8][R8.64] ;  /* 0x0000000808057981 */ /* 0x000ea4000c1e1900 */
[----:B------:R-:W-:Y:S02]  /*0fb0*/  IADD3 R15, PT, PT, R13, UR7, RZ ;  /* 0x000000070d0f7c10 */ /* 0x000fe4000fffe0ff */
[----:B------:R0:W3:Y:S02]  /*0fc0*/  LDG.E R4, desc[UR8][R10.64] ;  /* 0x000000080a047981 */ /* 0x0000e4000c1e1900 */
[----:B------:R-:W-:-:S04]  /*0fd0*/  IADD3 R17, PT, PT, R15, UR7, RZ ;  /* 0x000000070f117c10 */ /* 0x000fc8000fffe0ff */
[----:B------:R-:W-:-:S04]  /*0fe0*/  IADD3 R19, PT, PT, R17, UR7, RZ ;  /* 0x0000000711137c10 */ /* 0x000fc8000fffe0ff */
[----:B------:R-:W-:-:S04]  /*0ff0*/  IADD3 R25, PT, PT, R19, UR7, RZ ;  /* 0x0000000713197c10 */ /* 0x000fc8000fffe0ff */
[----:B------:R-:W-:-:S04]  /*1000*/  IADD3 R27, PT, PT, R25, UR7, RZ ;  /* 0x00000007191b7c10 */ /* 0x000fc8000fffe0ff */
[----:B------:R-:W-:-:S04]  /*1010*/  IADD3 R31, PT, PT, R27, UR7, RZ ;  /* 0x000000071b1f7c10 */ /* 0x000fc8000fffe0ff */
[----:B------:R-:W-:Y:S01]  /*1020*/  IADD3 R33, PT, PT, R31, UR7, RZ ;  /* 0x000000071f217c10 */ /* 0x000fe2000fffe0ff */
[----:B------:R-:W-:-:S03]  /*1030*/  IMAD.WIDE R12, R13, 0x4, R22 ;  /* 0x000000040d0c7825 */ /* 0x000fc600078e0216 */
[----:B------:R-:W-:Y:S01]  /*1040*/  IADD3 R3, PT, PT, R33, UR7, RZ ;  /* 0x0000000721037c10 */ /* 0x000fe2000fffe0ff */
[--C-:B------:R-:W-:Y:S01]  /*1050*/  IMAD.WIDE.U32 R14, R15, 0x4, R22.reuse ;  /* 0x000000040f0e7825 */ /* 0x100fe200078e0016 */
[----:B------:R-:W4:Y:S02]  /*1060*/  LDG.E R6, desc[UR8][R12.64] ;  /* 0x000000080c067981 */ /* 0x000f24000c1e1900 */
[----:B------:R-:W-:Y:S01]  /*1070*/  IADD3 R21, PT, PT, R3, UR7, RZ ;  /* 0x0000000703157c10 */ /* 0x000fe2000fffe0ff */
[--C-:B------:R-:W-:Y:S01]  /*1080*/  IMAD.WIDE R16, R17, 0x4, R22.reuse ;  /* 0x0000000411107825 */ /* 0x100fe200078e0216 */
[----:B------:R-:W4:Y:S03]  /*1090*/  LDG.E R7, desc[UR8][R14.64] ;  /* 0x000000080e077981 */ /* 0x000f26000c1e1900 */
[--C-:B------:R-:W-:Y:S01]  /*10a0*/  IMAD.WIDE.U32 R18, R19, 0x4, R22.reuse ;  /* 0x0000000413127825 */ /* 0x100fe200078e0016 */
[----:B0-----:R-:W-:Y:S01]  /*10b0*/  IADD3 R11, PT, PT, R21, UR7, RZ ;  /* 0x00000007150b7c10 */ /* 0x001fe2000fffe0ff */
[----:B------:R0:W4:Y:S02]  /*10c0*/  LDG.E R8, desc[UR8][R16.64] ;  /* 0x0000000810087981 */ /* 0x000124000c1e1900 */
[--C-:B------:R-:W-:Y:S01]  /*10d0*/  IMAD.WIDE R24, R25, 0x4, R22.reuse ;  /* 0x0000000419187825 */ /* 0x100fe200078e0216 */
[----:B------:R-:W-:Y:S01]  /*10e0*/  IADD3 R35, PT, PT, R11, UR7, RZ ;  /* 0x000000070b237c10 */ /* 0x000fe2000fffe0ff */
[----:B------:R1:W4:Y:S02]  /*10f0*/  LDG.E R9, desc[UR8][R18.64] ;  /* 0x0000000812097981 */ /* 0x000324000c1e1900 */
[----:B------:R-:W-:-:S02]  /*1100*/  IMAD.WIDE.U32 R26, R27, 0x4, R22 ;  /* 0x000000041b1a7825 */ /* 0x000fc400078e0016 */
[----:B------:R1:W4:Y:S02]  /*1110*/  LDG.E R12, desc[UR8][R24.64] ;  /* 0x00000008180c7981 */ /* 0x000324000c1e1900 */
[--C-:B------:R-:W-:Y:S02]  /*1120*/  IMAD.WIDE R30, R31, 0x4, R22.reuse ;  /* 0x000000041f1e7825 */ /* 0x100fe400078e0216 */
[----:B------:R1:W4:Y:S02]  /*1130*/  LDG.E R13, desc[UR8][R26.64] ;  /* 0x000000081a0d7981 */ /* 0x000324000c1e1900 */
[--C-:B------:R-:W-:Y:S02]  /*1140*/  IMAD.WIDE.U32 R32, R33, 0x4, R22.reuse ;  /* 0x0000000421207825 */ /* 0x100fe400078e0016 */
[----:B------:R-:W4:Y:S02]  /*1150*/  LDG.E R14, desc[UR8][R30.64] ;  /* 0x000000081e0e7981 */ /* 0x000f24000c1e1900 */
[--C-:B0-----:R-:W-:Y:S01]  /*1160*/  IMAD.WIDE R16, R3, 0x4, R22.reuse ;  /* 0x0000000403107825 */ /* 0x101fe200078e0216 */
[----:B------:R-:W-:Y:S01]  /*1170*/  IADD3 R3, PT, PT, R35, UR7, RZ ;  /* 0x0000000723037c10 */ /* 0x000fe2000fffe0ff */
[----:B------:R-:W4:Y:S02]  /*1180*/  LDG.E R15, desc[UR8][R32.64] ;  /* 0x00000008200f7981 */ /* 0x000f24000c1e1900 */
[--C-:B-1----:R-:W-:Y:S01]  /*1190*/  IMAD.WIDE.U32 R18, R21, 0x4, R22.reuse ;  /* 0x0000000415127825 */ /* 0x102fe200078e0016 */
[----:B------:R-:W-:Y:S01]  /*11a0*/  IADD3 R25, PT, PT, R3, UR7, RZ ;  /* 0x0000000703197c10 */ /* 0x000fe2000fffe0ff */
[----:B------:R-:W4:Y:S02]  /*11b0*/  LDG.E R16, desc[UR8][R16.64] ;  /* 0x0000000810107981 */ /* 0x000f24000c1e1900 */
[----:B------:R-:W-:-:S02]  /*11c0*/  IMAD.WIDE R20, R11, 0x4, R22 ;  /* 0x000000040b147825 */ /* 0x000fc400078e0216 */
[----:B------:R-:W4:Y:S02]  /*11d0*/  LDG.E R19, desc[UR8][R18.64] ;  /* 0x0000000812137981 */ /* 0x000f24000c1e1900 */
[--C-:B------:R-:W-:Y:S02]  /*11e0*/  IMAD.WIDE.U32 R10, R35, 0x4, R22.reuse ;  /* 0x00000004230a7825 */ /* 0x100fe400078e0016 */
[----:B------:R-:W4:Y:S02]  /*11f0*/  LDG.E R20, desc[UR8][R20.64] ;  /* 0x0000000814147981 */ /* 0x000f24000c1e1900 */
[--C-:B------:R-:W-:Y:S02]  /*1200*/  IMAD.WIDE R26, R3, 0x4, R22.reuse ;  /* 0x00000004031a7825 */ /* 0x100fe400078e0216 */
[----:B------:R-:W4:Y:S02]  /*1210*/  LDG.E R11, desc[UR8][R10.64] ;  /* 0x000000080a0b7981 */ /* 0x000f24000c1e1900 */
[----:B------:R-:W-:-:S02]  /*1220*/  IMAD.WIDE.U32 R24, R25, 0x4, R22 ;  /* 0x0000000419187825 */ /* 0x000fc400078e0016 */
[----:B------:R-:W4:Y:S04]  /*1230*/  LDG.E R26, desc[UR8][R26.64] ;  /* 0x000000081a1a7981 */ /* 0x000f28000c1e1900 */
[----:B------:R-:W4:Y:S01]  /*1240*/  LDG.E R25, desc[UR8][R24.64] ;  /* 0x0000000818197981 */ /* 0x000f22000c1e1900 */
[----:B--2--5:R-:W-:Y:S01]  /*1250*/  FADD R5, R28, R5 ;  /* 0x000000051c057221 */ /* 0x024fe20000000000 */
[----:B---3--:R-:W-:-:S03]  /*1260*/  FADD R4, R29, R4 ;  /* 0x000000041d047221 */ /* 0x008fc60000000000 */
[----:B----4-:R-:W-:Y:S01]  /*1270*/  FADD R5, R5, R6 ;  /* 0x0000000605057221 */ /* 0x010fe20000000000 */
[----:B------:R-:W-:-:S03]  /*1280*/  FADD R4, R4, R7 ;  /* 0x0000000704047221 */ /* 0x000fc60000000000 */
[----:B------:R-:W-:Y:S01]  /*1290*/  FADD R5, R5, R8 ;  /* 0x0000000805057221 */ /* 0x000fe20000000000 */
        /* <DEDUP_REMOVED lines=10> */
[----:B------:R-:W-:-:S07]  /*1340*/  FADD R29, R4, R25 ;  /* 0x00000019041d7221 */ /* 0x000fce0000000000 */
.L_x_9:
        /* <DEDUP_REMOVED lines=11> */
[----:B------:R0:W2:Y:S02]  /*1400*/  LDG.E R19, desc[UR8][R4.64] ;  /* 0x0000000804137981 */ /* 0x0000a4000c1e1900 */
[----:B------:R-:W-:-:S03]  /*1410*/  IADD3 R11, PT, PT, R9, UR7, RZ ;  /* 0x00000007090b7c10 */ /* 0x000fc6000fffe0ff */
[----:B------:R-:W3:Y:S01]  /*1420*/  LDG.E R6, desc[UR8][R6.64] ;  /* 0x0000000806067981 */ /* 0x000ee2000c1e1900 */
[----:B------:R-:W-:-:S04]  /*1430*/  IADD3 R13, PT, PT, R11, UR7, RZ ;  /* 0x000000070b0d7c10 */ /* 0x000fc8000fffe0ff */
[----:B------:R-:W-:Y:S01]  /*1440*/  IADD3 R15, PT, PT, R13, UR7, RZ ;  /* 0x000000070d0f7c10 */ /* 0x000fe2000fffe0ff */
[----:B------:R-:W-:-:S03]  /*1450*/  IMAD.WIDE R8, R9, 0x4, R22 ;  /* 0x0000000409087825 */ /* 0x000fc600078e0216 */
[----:B------:R-:W-:Y:S01]  /*1460*/  IADD3 R3, PT, PT, R15, UR7, RZ ;  /* 0x000000070f037c10 */ /* 0x000fe2000fffe0ff */
[--C-:B------:R-:W-:Y:S02]  /*1470*/  IMAD.WIDE.U32 R10, R11, 0x4, R22.reuse ;  /* 0x000000040b0a7825 */ /* 0x100fe400078e0016 */
[----:B------:R-:W4:Y:S01]  /*1480*/  LDG.E R8, desc[UR8][R8.64] ;  /* 0x0000000808087981 */ /* 0x000f22000c1e1900 */
[----:B------:R-:W-:Y:S01]  /*1490*/  IADD3 R17, PT, PT, R3, UR7, RZ ;  /* 0x0000000703117c10 */ /* 0x000fe2000fffe0ff */
[--C-:B------:R-:W-:Y:S02]  /*14a0*/  IMAD.WIDE R12, R13, 0x4, R22.reuse ;  /* 0x000000040d0c7825 */ /* 0x100fe400078e0216 */
[----:B------:R-:W4:Y:S02]  /*14b0*/  LDG.E R11, desc[UR8][R10.64] ;  /* 0x000000080a0b7981 */ /* 0x000f24000c1e1900 */
[--C-:B------:R-:W-:Y:S02]  /*14c0*/  IMAD.WIDE.U32 R14, R15, 0x4, R22.reuse ;  /* 0x000000040f0e7825 */ /* 0x100fe400078e0016 */
[----:B------:R-:W4:Y:S02]  /*14d0*/  LDG.E R13, desc[UR8][R12.64] ;  /* 0x000000080c0d7981 */ /* 0x000f24000c1e1900 */
[----:B0-----:R-:W-:-:S02]  /*14e0*/  IMAD.WIDE R4, R3, 0x4, R22 ;  /* 0x0000000403047825 */ /* 0x001fc400078e0216 */
[----:B------:R-:W4:Y:S02]  /*14f0*/  LDG.E R15, desc[UR8][R14.64] ;  /* 0x000000080e0f7981 */ /* 0x000f24000c1e1900 */
[----:B------:R-:W-:Y:S02]  /*1500*/  IMAD.WIDE.U32 R16, R17, 0x4, R22 ;  /* 0x0000000411107825 */ /* 0x000fe400078e0016 */
        /* <DEDUP_REMOVED lines=9> */
[----:B------:R-:W-:-:S07]  /*15a0*/  FADD R29, R6, R17 ;  /* 0x00000011061d7221 */ /* 0x000fce0000000000 */
.L_x_10:
[----:B------:R-:W-:Y:S05]  /*15b0*/  BRA.U !UP1, `(.L_x_6) ;  /* 0x0000000109487547 */ /* 0x000fea000b800000 */
[----:B------:R-:W-:Y:S01]  /*15c0*/  MOV R4, UR7 ;  /* 0x0000000700047c02 */ /* 0x000fe20008000f00 */
[----:B------:R-:W-:Y:S01]  /*15d0*/  UIADD3 UR4, UPT, UPT, -UR4, URZ, URZ ;  /* 0x000000ff04047290 */ /* 0x000fe2000fffe1ff */
[----:B------:R-:W-:-:S03]  /*15e0*/  MOV R6, UR7 ;  /* 0x0000000700067c02 */ /* 0x000fc60008000f00 */
[----:B------:R-:W-:Y:S01]  /*15f0*/  IMAD R9, R4, 0x3, R3 ;  /* 0x0000000304097824 */ /* 0x000fe200078e0203 */
[----:B------:R-:W-:-:S07]  /*1600*/  LEA R3, R6, R3, 0x1 ;  /* 0x0000000306037211 */ /* 0x000fce00078e08ff */
.L_x_11:
[----:B------:R-:W-:-:S04]  /*1610*/  IMAD.WIDE R4, R3, 0x4, R22 ;  /* 0x0000000403047825 */ /* 0x000fc800078e0216 */
[----:B------:R-:W-:Y:S02]  /*1620*/  IMAD.WIDE.U32 R6, R9, 0x4, R22 ;  /* 0x0000000409067825 */ /* 0x000fe400078e0016 */
[----:B------:R-:W2:Y:S04]  /*1630*/  LDG.E R5, desc[UR8][R4.64] ;  /* 0x0000000804057981 */ /* 0x000ea8000c1e1900 */
[----:B------:R-:W3:Y:S01]  /*1640*/  LDG.E R6, desc[UR8][R6.64] ;  /* 0x0000000806067981 */ /* 0x000ee2000c1e1900 */
[----:B------:R-:W-:Y:S01]  /*1650*/  UIADD3 UR4, UPT, UPT, UR4, 0x1, URZ ;  /* 0x0000000104047890 */ /* 0x000fe2000fffe0ff */
[----:B------:R-:W-:Y:S02]  /*1660*/  MOV R8, UR7 ;  /* 0x0000000700087c02 */ /* 0x000fe40008000f00 */
[----:B------:R-:W-:Y:S01]  /*1670*/  MOV R10, UR7 ;  /* 0x00000007000a7c02 */ /* 0x000fe20008000f00 */
[----:B------:R-:W-:Y:S01]  /*1680*/  UISETP.NE.AND UP0, UPT, UR4, URZ, UPT ;  /* 0x000000ff0400728c */ /* 0x000fe2000bf05270 */
[----:B------:R-:W-:-:S02]  /*1690*/  LEA R9, R8, R9, 0x1 ;  /* 0x0000000908097211 */ /* 0x000fc400078e08ff */
[----:B------:R-:W-:Y:S01]  /*16a0*/  LEA R3, R10, R3, 0x1 ;  /* 0x000000030a037211 */ /* 0x000fe200078e08ff */
[----:B--2--5:R-:W-:Y:S01]  /*16b0*/  FADD R28, R5, R28 ;  /* 0x0000001c051c7221 */ /* 0x024fe20000000000 */
[----:B---3--:R-:W-:-:S04]  /*16c0*/  FADD R29, R6, R29 ;  /* 0x0000001d061d7221 */ /* 0x008fc80000000000 */
[----:B------:R-:W-:Y:S05]  /*16d0*/  BRA.U UP0, `(.L_x_11) ;  /* 0xfffffffd00cc7547 */ /* 0x000fea000b83ffff */
.L_x_6:
[----:B------:R-:W0:Y:S02]  /*16e0*/  LDC.64 R6, c[0x0][0x388] ;  /* 0x0000e200ff067b82 */ /* 0x000e240000000a00 */
[----:B0-----:R-:W-:-:S04]  /*16f0*/  IMAD.WIDE R4, R0, 0x4, R6 ;  /* 0x0000000400047825 */ /* 0x001fc800078e0206 */
[----:B------:R-:W-:Y:S01]  /*1700*/  IMAD.WIDE.U32 R2, R2, 0x4, R6 ;  /* 0x0000000402027825 */ /* 0x000fe200078e0006 */
[----:B-----5:R-:W-:Y:S04]  /*1710*/  STG.E desc[UR8][R4.64], R28 ;  /* 0x0000001c04007986 */ /* 0x020fe8000c101908 */
[----:B------:R-:W-:Y:S01]  /*1720*/  STG.E desc[UR8][R2.64], R29 ;  /* 0x0000001d02007986 */ /* 0x000fe2000c101908 */
[----:B------:R-:W-:Y:S05]  /*1730*/  EXIT ;  /* 0x000000000000794d */ /* 0x000fea0003800000 */
.L_x_12:
        /* <DEDUP_REMOVED lines=12> */
.L_x_70:


//--------------------- .text._Z43xGPU_channel_average_shift_and_scale_kernelPKfPfjjjff --------------------------
	.section	.text._Z43xGPU_channel_average_shift_and_scale_kernelPKfPfjjjff,"ax",@progbits
	.align	128
        .global         _Z43xGPU_channel_average_shift_and_scale_kernelPKfPfjjjff
        .type           _Z43xGPU_channel_average_shift_and_scale_kernelPKfPfjjjff,@function
        .size           _Z43xGPU_channel_average_shift_and_scale_kernelPKfPfjjjff,(.L_x_71 - _Z43xGPU_channel_average_shift_and_scale_kernelPKfPfjjjff)
        .other          _Z43xGPU_channel_average_shift_and_scale_kernelPKfPfjjjff,@"STO_CUDA_ENTRY STV_DEFAULT"
_Z43xGPU_channel_average_shift_and_scale_kernelPKfPfjjjff:
.text._Z43xGPU_channel_average_shift_and_scale_kernelPKfPfjjjff:
[----:B------:R-:W-:Y:S01]  /*0000*/  LDC R1, c[0x0][0x37c] ;  /* 0x0000df00ff017b82 */ /* 0x000fe20000000800 */
[----:B------:R-:W0:Y:S07]  /*0010*/  S2R R0, SR_TID.X ;  /* 0x0000000000007919 */ /* 0x000e2e0000002100 */
[----:B------:R-:W1:Y:S01]  /*0020*/  LDC R6, c[0x0][0x398] ;  /* 0x0000e600ff067b82 */ /* 0x000e620000000800 */
[----:B------:R-:W2:Y:S07]  /*0030*/  LDCU.64 UR6, c[0x0][0x358] ;  /* 0x00006b00ff0677ac */ /* 0x000eae0008000a00 */
[----:B------:R-:W0:Y:S08]  /*0040*/  S2UR UR4, SR_CTAID.X ;  /* 0x00000000000479c3 */ /* 0x000e300000002500 */
[----:B------:R-:W0:Y:S08]  /*0050*/  LDC R3, c[0x0][0x360] ;  /* 0x0000d800ff037b82 */ /* 0x000e300000000800 */
[----:B------:R-:W3:Y:S08]  /*0060*/  LDC.64 R8, c[0x0][0x380] ;  /* 0x0000e000ff087b82 */ /* 0x000ef00000000a00 */
[----:B------:R-:W4:Y:S01]  /*0070*/  LDC.64 R12, c[0x0][0x390] ;  /* 0x0000e400ff0c7b82 */ /* 0x000f220000000a00 */
[----:B-1----:R-:W-:Y:S01]  /*0080*/  ISETP.GE.U32.AND P0, PT, R6, 0x3, PT ;  /* 0x000000030600780c */ /* 0x002fe20003f06070 */
[----:B0-----:R-:W-:-:S04]  /*0090*/  IMAD R3, R3, UR4, R0 ;  /* 0x0000000403037c24 */ /* 0x001fc8000f8e0200 */
[----:B---3--:R-:W-:Y:S01]  /*00a0*/  IMAD.WIDE R10, R3, 0x4, R8 ;  /* 0x00000004030a7825 */ /* 0x008fe200078e0208 */
[----:B------:R-:W-:-:S04]  /*00b0*/  IADD3 R0, PT, PT, R6, -0x2, RZ ;  /* 0xfffffffe06007810 */ /* 0x000fc80007ffe0ff */
[----:B--2---:R0:W5:Y:S01]  /*00c0*/  LDG.E R4, desc[UR6][R10.64] ;  /* 0x000000060a047981 */ /* 0x004162000c1e1900 */
[-C--:B----4-:R-:W-:Y:S01]  /*00d0*/  IMAD R2, R13, R12.reuse, RZ ;  /* 0x0000000c0d027224 */ /* 0x090fe200078e02ff */
[----:B------:R-:W-:-:S04]  /*00e0*/  IADD3 R7, PT, PT, R3, R12, RZ ;  /* 0x0000000c03077210 */ /* 0x000fc80007ffe0ff */
[----:B------:R-:W-:Y:S01]  /*00f0*/  LEA.HI R5, R2, R3, RZ, 0x1f ;  /* 0x0000000302057211 */ /* 0x000fe200078ff8ff */
[----:B------:R-:W-:Y:S06]  /*0100*/  @!P0 BRA `(.L_x_13) ;  /* 0x0000000400dc8947 */ /* 0x000fec0003800000 */
[----:B0-----:R-:W-:Y:S02]  /*0110*/  IADD3 R10, PT, PT, R6, -0x3, RZ ;  /* 0xfffffffd060a7810 */ /* 0x001fe40007ffe0ff */
[----:B------:R-:W-:Y:S02]  /*0120*/  LOP3.LUT R2, R0, 0xf, RZ, 0xc0, !PT ;  /* 0x0000000f00027812 */ /* 0x000fe400078ec0ff */
[----:B------:R-:W-:Y:S02]  /*0130*/  ISETP.GE.U32.AND P0, PT, R10, 0xf, PT ;  /* 0x0000000f0a00780c */ /* 0x000fe40003f06070 */
[----:B------:R-:W-:Y:S02]  /*0140*/  ISETP.NE.AND P1, PT, R2, RZ, PT ;  /* 0x000000ff0200720c */ /* 0x000fe40003f25270 */
[----:B------:R-:W-:Y:S02]  /*0150*/  IADD3 R10, PT, PT, R6, -0x1, RZ ;  /* 0xffffffff060a7810 */ /* 0x000fe40007ffe0ff */
[----:B------:R-:W-:-:S07]  /*0160*/  MOV R11, R7 ;  /* 0x00000007000b7202 */ /* 0x000fce0000000f00 */
[----:B------:R-:W-:Y:S05]  /*0170*/  @!P0 BRA `(.L_x_14) ;  /* 0x0000000000d88947 */ /* 0x000fea0003800000 */
[----:B------:R-:W-:Y:S01]  /*0180*/  LOP3.LUT R7, R0, 0xfffffff0, RZ, 0xc0, !PT ;  /* 0xfffffff000077812 */ /* 0x000fe200078ec0ff */
[----:B------:R-:W-:-:S06]  /*0190*/  UMOV UR4, URZ ;  /* 0x000000ff00047c82 */ /* 0x000fcc0008000000 */
.L_x_15:
[----:B------:R-:W-:-:S05]  /*01a0*/  IMAD.WIDE R26, R11, 0x4, R8 ;  /* 0x000000040b1a7825 */ /* 0x000fca00078e0208 */
[----:B------:R0:W2:Y:S02]  /*01b0*/  LDG.E R29, desc[UR6][R26.64] ;  /* 0x000000061a1d7981 */ /* 0x0000a4000c1e1900 */
[----:B0-----:R-:W-:-:S05]  /*01c0*/  IMAD.WIDE R26, R12, 0x4, R26 ;  /* 0x000000040c1a7825 */ /* 0x001fca00078e021a */
[----:B------:R-:W3:Y:S01]  /*01d0*/  LDG.E R23, desc[UR6][R26.64] ;  /* 0x000000061a177981 */ /* 0x000ee2000c1e1900 */
[----:B------:R-:W-:-:S05]  /*01e0*/  IMAD.WIDE R16, R12, 0x4, R26 ;  /* 0x000000040c107825 */ /* 0x000fca00078e021a */
[----:B------:R-:W4:Y:S01]  /*01f0*/  LDG.E R22, desc[UR6][R16.64] ;  /* 0x0000000610167981 */ /* 0x000f22000c1e1900 */
[----:B------:R-:W-:-:S05]  /*0200*/  IMAD.WIDE R20, R12, 0x4, R16 ;  /* 0x000000040c147825 */ /* 0x000fca00078e0210 */
[----:B------:R0:W4:Y:S01]  /*0210*/  LDG.E R15, desc[UR6][R20.64] ;  /* 0x00000006140f7981 */ /* 0x000122000c1e1900 */
[----:B------:R-:W-:-:S05]  /*0220*/  IMAD.WIDE R18, R12, 0x4, R20 ;  /* 0x000000040c127825 */ /* 0x000fca00078e0214 */
[----:B------:R1:W4:Y:S01]  /*0230*/  LDG.E R14, desc[UR6][R18.64] ;  /* 0x00000006120e7981 */ /* 0x000322000c1e1900 */
[----:B0-----:R-:W-:-:S05]  /*0240*/  IMAD.WIDE R20, R12, 0x4, R18 ;  /* 0x000000040c147825 */ /* 0x001fca00078e0212 */
[----:B------:R-:W4:Y:S01]  /*0250*/  LDG.E R27, desc[UR6][R20.64] ;  /* 0x00000006141b7981 */ /* 0x000f22000c1e1900 */
[----:B------:R-:W-:-:S05]  /*0260*/  IMAD.WIDE R16, R12, 0x4, R20 ;  /* 0x000000040c107825 */ /* 0x000fca00078e0214 */
[----:B------:R0:W4:Y:S01]  /*0270*/  LDG.E R26, desc[UR6][R16.64] ;  /* 0x00000006101a7981 */ /* 0x000122000c1e1900 */
[----:B------:R-:W-:-:S04]  /*0280*/  IMAD.WIDE R24, R12, 0x4, R16 ;  /* 0x000000040c187825 */ /* 0x000fc800078e0210 */
[C---:B-1----:R-:W-:Y:S02]  /*0290*/  IMAD.WIDE R18, R12.reuse, 0x4, R24 ;  /* 0x000000040c127825 */ /* 0x042fe400078e0218 */
[----:B------:R-:W4:Y:S02]  /*02a0*/  LDG.E R25, desc[UR6][R24.64] ;  /* 0x0000000618197981 */ /* 0x000f24000c1e1900 */
[C---:B0-----:R-:W-:Y:S02]  /*02b0*/  IMAD.WIDE R16, R12.reuse, 0x4, R18 ;  /* 0x000000040c107825 */ /* 0x041fe400078e0212 */
[----:B------:R0:W4:Y:S02]  /*02c0*/  LDG.E R24, desc[UR6][R18.64] ;  /* 0x0000000612187981 */ /* 0x000124000c1e1900 */
[C---:B0-----:R-:W-:Y:S02]  /*02d0*/  IMAD.WIDE R18, R12.reuse, 0x4, R16 ;  /* 0x000000040c127825 */ /* 0x041fe400078e0210 */
[----:B------:R-:W4:Y:S02]  /*02e0*/  LDG.E R16, desc[UR6][R16.64] ;  /* 0x0000000610107981 */ /* 0x000f24000c1e1900 */
[----:B------:R-:W-:-:S02]  /*02f0*/  IMAD.WIDE R20, R12, 0x4, R18 ;  /* 0x000000040c147825 */ /* 0x000fc400078e0212 */
[----:B------:R-:W4:Y:S02]  /*0300*/  LDG.E R28, desc[UR6][R18.64] ;  /* 0x00000006121c7981 */ /* 0x000f24000c1e1900 */
[----:B--2--5:R-:W-:Y:S02]  /*0310*/  FADD R29, R29, R4 ;  /* 0x000000041d1d7221 */ /* 0x024fe40000000000 */
[----:B------:R0:W2:Y:S02]  /*0320*/  LDG.E R4, desc[UR6][R20.64] ;  /* 0x0000000614047981 */ /* 0x0000a4000c1e1900 */
[----:B0-----:R-:W-:-:S04]  /*0330*/  IMAD.WIDE R20, R12, 0x4, R20 ;  /* 0x000000040c147825 */ /* 0x001fc800078e0214 */
[----:B---3--:R-:W-:Y:S02]  /*0340*/  FADD R23, R29, R23 ;  /* 0x000000171d177221 */ /* 0x008fe40000000000 */
[----:B------:R0:W3:Y:S02]  /*0350*/  LDG.E R29, desc[UR6][R20.64] ;  /* 0x00000006141d7981 */ /* 0x0000e4000c1e1900 */
[----:B----4-:R-:W-:Y:S01]  /*0360*/  FADD R18, R23, R22 ;  /* 0x0000001617127221 */ /* 0x010fe20000000000 */
[----:B0-----:R-:W-:-:S05]  /*0370*/  IMAD.WIDE R20, R12, 0x4, R20 ;  /* 0x000000040c147825 */ /* 0x001fca00078e0214 */
[----:B------:R0:W4:Y:S01]  /*0380*/  LDG.E R17, desc[UR6][R20.64] ;  /* 0x0000000614117981 */ /* 0x000122000c1e1900 */
[----:B------:R-:W-:-:S04]  /*0390*/  IMAD.WIDE R22, R12, 0x4, R20 ;  /* 0x000000040c167825 */ /* 0x000fc800078e0214 */
[----:B0-----:R-:W-:Y:S01]  /*03a0*/  FADD R21, R18, R15 ;  /* 0x0000000f12157221 */ /* 0x001fe20000000000 */
[----:B------:R-:W-:Y:S01]  /*03b0*/  IMAD.WIDE R18, R12, 0x4, R22 ;  /* 0x000000040c127825 */ /* 0x000fe200078e0216 */
[----:B------:R-:W4:Y:S05]  /*03c0*/  LDG.E R15, desc[UR6][R22.64] ;  /* 0x00000006160f7981 */ /* 0x000f2a000c1e1900 */
[----:B------:R-:W4:Y:S01]  /*03d0*/  LDG.E R18, desc[UR6][R18.64] ;  /* 0x0000000612127981 */ /* 0x000f22000c1e1900 */
[----:B------:R-:W-:-:S04]  /*03e0*/  FADD R14, R21, R14 ;  /* 0x0000000e150e7221 */ /* 0x000fc80000000000 */
[----:B------:R-:W-:-:S04]  /*03f0*/  FADD R27, R14, R27 ;  /* 0x0000001b0e1b7221 */ /* 0x000fc80000000000 */
[----:B------:R-:W-:-:S04]  /*0400*/  FADD R26, R27, R26 ;  /* 0x0000001a1b1a7221 */ /* 0x000fc80000000000 */
[----:B------:R-:W-:-:S04]  /*0410*/  FADD R25, R26, R25 ;  /* 0x000000191a197221 */ /* 0x000fc80000000000 */
[----:B------:R-:W-:Y:S01]  /*0420*/  FADD R25, R25, R24 ;  /* 0x0000001819197221 */ /* 0x000fe20000000000 */
[----:B------:R-:W-:-:S03]  /*0430*/  UIADD3 UR4, UPT, UPT, UR4, 0x10, URZ ;  /* 0x0000001004047890 */ /* 0x000fc6000fffe0ff */
[----:B------:R-:W-:-:S04]  /*0440*/  FADD R25, R25, R16 ;  /* 0x0000001019197221 */ /* 0x000fc80000000000 */
[----:B------:R-:W-:Y:S01]  /*0450*/  FADD R25, R25, R28 ;  /* 0x0000001c19197221 */ /* 0x000fe20000000000 */
[----:B------:R-:W-:Y:S02]  /*0460*/  ISETP.NE.AND P0, PT, R7, UR4, PT ;  /* 0x0000000407007c0c */ /* 0x000fe4000bf05270 */
[----:B------:R-:W-:Y:S01]  /*0470*/  LEA R11, R12, R11, 0x4 ;  /* 0x0000000b0c0b7211 */ /* 0x000fe200078e20ff */
[----:B--2---:R-:W-:-:S04]  /*0480*/  FADD R4, R25, R4 ;  /* 0x0000000419047221 */ /* 0x004fc80000000000 */
[----:B---3--:R-:W-:-:S04]  /*0490*/  FADD R4, R4, R29 ;  /* 0x0000001d04047221 */ /* 0x008fc80000000000 */
[----:B----4-:R-:W-:-:S04]  /*04a0*/  FADD R4, R4, R17 ;  /* 0x0000001104047221 */ /* 0x010fc80000000000 */
[----:B------:R-:W-:-:S04]  /*04b0*/  FADD R15, R4, R15 ;  /* 0x0000000f040f7221 */ /* 0x000fc80000000000 */
[----:B------:R-:W-:Y:S01]  /*04c0*/  FADD R4, R15, R18 ;  /* 0x000000120f047221 */ /* 0x000fe20000000000 */
[----:B------:R-:W-:Y:S06]  /*04d0*/  @P0 BRA `(.L_x_15) ;  /* 0xfffffffc00300947 */ /* 0x000fec000383ffff */
.L_x_14:
[----:B------:R-:W-:Y:S01]  /*04e0*/  IMAD R7, R10, R12, R3 ;  /* 0x0000000c0a077224 */ /* 0x000fe200078e0203 */
[----:B------:R-:W-:Y:S06]  /*04f0*/  @!P1 BRA `(.L_x_13) ;  /* 0x0000000000e09947 */ /* 0x000fec0003800000 */
[----:B------:R-:W-:Y:S02]  /*0500*/  ISETP.GE.U32.AND P0, PT, R2, 0x8, PT ;  /* 0x000000080200780c */ /* 0x000fe40003f06070 */
[----:B------:R-:W-:-:S04]  /*0510*/  LOP3.LUT R10, R0, 0x7, RZ, 0xc0, !PT ;  /* 0x00000007000a7812 */ /* 0x000fc800078ec0ff */
[----:B------:R-:W-:-:S07]  /*0520*/  ISETP.NE.AND P1, PT, R10, RZ, PT ;  /* 0x000000ff0a00720c */ /* 0x000fce0003f25270 */
[----:B------:R-:W-:Y:S06]  /*0530*/  @!P0 BRA `(.L_x_16) ;  /* 0x0000000000648947 */ /* 0x000fec0003800000 */
[----:B------:R-:W-:-:S04]  /*0540*/  IMAD.WIDE R26, R11, 0x4, R8 ;  /* 0x000000040b1a7825 */ /* 0x000fc800078e0208 */
[C---:B------:R-:W-:Y:S02]  /*0550*/  IMAD.WIDE R28, R12.reuse, 0x4, R26 ;  /* 0x000000040c1c7825 */ /* 0x040fe400078e021a */
[----:B------:R-:W2:Y:S02]  /*0560*/  LDG.E R27, desc[UR6][R26.64] ;  /* 0x000000061a1b7981 */ /* 0x000ea4000c1e1900 */
[C---:B------:R-:W-:Y:S02]  /*0570*/  IMAD.WIDE R16, R12.reuse, 0x4, R28 ;  /* 0x000000040c107825 */ /* 0x040fe400078e021c */
[----:B------:R-:W3:Y:S02]  /*0580*/  LDG.E R28, desc[UR6][R28.64] ;  /* 0x000000061c1c7981 */ /* 0x000ee4000c1e1900 */
[C---:B------:R-:W-:Y:S02]  /*0590*/  IMAD.WIDE R14, R12.reuse, 0x4, R16 ;  /* 0x000000040c0e7825 */ /* 0x040fe400078e0210 */
[----:B------:R-:W4:Y:S02]  /*05a0*/  LDG.E R16, desc[UR6][R16.64] ;  /* 0x0000000610107981 */ /* 0x000f24000c1e1900 */
[----:B------:R-:W-:-:S02]  /*05b0*/  IMAD.WIDE R18, R12, 0x4, R14 ;  /* 0x000000040c127825 */ /* 0x000fc400078e020e */
[----:B------:R-:W4:Y:S02]  /*05c0*/  LDG.E R14, desc[UR6][R14.64] ;  /* 0x000000060e0e7981 */ /* 0x000f24000c1e1900 */
[C---:B------:R-:W-:Y:S02]  /*05d0*/  IMAD.WIDE R20, R12.reuse, 0x4, R18 ;  /* 0x000000040c147825 */ /* 0x040fe400078e0212 */
[----:B------:R-:W4:Y:S02]  /*05e0*/  LDG.E R18, desc[UR6][R18.64] ;  /* 0x0000000612127981 */ /* 0x000f24000c1e1900 */
[C---:B------:R-:W-:Y:S02]  /*05f0*/  IMAD.WIDE R22, R12.reuse, 0x4, R20 ;  /* 0x000000040c167825 */ /* 0x040fe400078e0214 */
[----:B------:R-:W4:Y:S02]  /*0600*/  LDG.E R20, desc[UR6][R20.64] ;  /* 0x0000000614147981 */ /* 0x000f24000c1e1900 */
[----:B------:R-:W-:-:S02]  /*0610*/  IMAD.WIDE R24, R12, 0x4, R22 ;  /* 0x000000040c187825 */ /* 0x000fc400078e0216 */
[----:B------:R-:W4:Y:S04]  /*0620*/  LDG.E R22, desc[UR6][R22.64] ;  /* 0x0000000616167981 */ /* 0x000f28000c1e1900 */
[----:B------:R-:W4:Y:S01]  /*0630*/  LDG.E R24, desc[UR6][R24.64] ;  /* 0x0000000618187981 */ /* 0x000f22000c1e1900 */
[----:B------:R-:W-:Y:S01]  /*0640*/  LEA R11, R12, R11, 0x3 ;  /* 0x0000000b0c0b7211 */ /* 0x000fe200078e18ff */
[----:B--2--5:R-:W-:-:S04]  /*0650*/  FADD R27, R4, R27 ;  /* 0x0000001b041b7221 */ /* 0x024fc80000000000 */
[----:B---3--:R-:W-:-:S04]  /*0660*/  FADD R27, R27, R28 ;  /* 0x0000001c1b1b7221 */ /* 0x008fc80000000000 */
[----:B----4-:R-:W-:-:S04]  /*0670*/  FADD R27, R27, R16 ;  /* 0x000000101b1b7221 */ /* 0x010fc80000000000 */
[----:B------:R-:W-:-:S04]  /*0680*/  FADD R27, R27, R14 ;  /* 0x0000000e1b1b7221 */ /* 0x000fc80000000000 */
[----:B------:R-:W-:-:S04]  /*0690*/  FADD R27, R27, R18 ;  /* 0x000000121b1b7221 */ /* 0x000fc80000000000 */
[----:B------:R-:W-:-:S04]  /*06a0*/  FADD R27, R27, R20 ;  /* 0x000000141b1b7221 */ /* 0x000fc80000000000 */
[----:B------:R-:W-:-:S04]  /*06b0*/  FADD R27, R27, R22 ;  /* 0x000000161b1b7221 */ /* 0x000fc80000000000 */
[----:B------:R-:W-:-:S07]  /*06c0*/  FADD R4, R27, R24 ;  /* 0x000000181b047221 */ /* 0x000fce0000000000 */
.L_x_16:
[----:B------:R-:W-:Y:S05]  /*06d0*/  @!P1 BRA `(.L_x_13) ;  /* 0x0000000000689947 */ /* 0x000fea0003800000 */
        /* <DEDUP_REMOVED lines=10> */
[----:B------:R-:W4:Y:S04]  /*0780*/  LDG.E R15, desc[UR6][R14.64] ;  /* 0x000000060e0f7981 */ /* 0x000f28000c1e1900 */
[----:B------:R-:W4:Y:S01]  /*0790*/  LDG.E R17, desc[UR6][R16.64] ;  /* 0x0000000610117981 */ /* 0x000f22000c1e1900 */
[----:B------:R-:W-:Y:S01]  /*07a0*/  LEA R11, R12, R11, 0x2 ;  /* 0x0000000b0c0b7211 */ /* 0x000fe200078e10ff */
[----:B--2--5:R-:W-:-:S04]  /*07b0*/  FADD R4, R4, R19 ;  /* 0x0000001304047221 */ /* 0x024fc80000000000 */
[----:B---3--:R-:W-:-:S04]  /*07c0*/  FADD R4, R4, R21 ;  /* 0x0000001504047221 */ /* 0x008fc80000000000 */
[----:B----4-:R-:W-:-:S04]  /*07d0*/  FADD R4, R4, R15 ;  /* 0x0000000f04047221 */ /* 0x010fc80000000000 */
[----:B------:R-:W-:-:S07]  /*07e0*/  FADD R4, R4, R17 ;  /* 0x0000001104047221 */ /* 0x000fce0000000000 */
.L_x_17:
[----:B------:R-:W-:Y:S05]  /*07f0*/  @!P1 BRA `(.L_x_13) ;  /* 0x0000000000209947 */ /* 0x000fea0003800000 */
[----:B------:R-:W-:-:S05]  /*0800*/  UMOV UR4, URZ ;  /* 0x000000ff00047c82 */ /* 0x000fca0008000000 */
.L_x_18:
[----:B------:R-:W-:-:S06]  /*0810*/  IMAD.WIDE R14, R11, 0x4, R8 ;  /* 0x000000040b0e7825 */ /* 0x000fcc00078e0208 */
[----:B------:R-:W2:Y:S01]  /*0820*/  LDG.E R15, desc[UR6][R14.64] ;  /* 0x000000060e0f7981 */ /* 0x000ea2000c1e1900 */
[----:B------:R-:W-:Y:S01]  /*0830*/  UIADD3 UR4, UPT, UPT, UR4, 0x1, URZ ;  /* 0x0000000104047890 */ /* 0x000fe2000fffe0ff */
[----:B------:R-:W-:-:S05]  /*0840*/  IADD3 R11, PT, PT, R11, R12, RZ ;  /* 0x0000000c0b0b7210 */ /* 0x000fca0007ffe0ff */
[----:B------:R-:W-:Y:S01]  /*0850*/  ISETP.NE.AND P0, PT, R2, UR4, PT ;  /* 0x0000000402007c0c */ /* 0x000fe2000bf05270 */
[----:B--2--5:R-:W-:-:S12]  /*0860*/  FADD R4, R15, R4 ;  /* 0x000000040f047221 */ /* 0x024fd80000000000 */
[----:B------:R-:W-:Y:S05]  /*0870*/  @P0 BRA `(.L_x_18) ;  /* 0xfffffffc00e40947 */ /* 0x000fea000383ffff */
.L_x_13:
[----:B0-----:R-:W0:Y:S01]  /*0880*/  LDC.64 R10, c[0x0][0x388] ;  /* 0x0000e200ff0a7b82 */ /* 0x001e220000000a00 */
[----:B------:R-:W1:Y:S01]  /*0890*/  LDCU UR4, c[0x0][0x39c] ;  /* 0x00007380ff0477ac */ /* 0x000e620008000800 */
[----:B------:R-:W-:Y:S01]  /*08a0*/  ISETP.GE.U32.AND P0, PT, R13, 0x2, PT ;  /* 0x000000020d00780c */ /* 0x000fe20003f06070 */
[----:B-1---5:R-:W-:Y:S01]  /*08b0*/  FMUL R17, R4, UR4 ;  /* 0x0000000404117c20 */ /* 0x022fe20008400000 */
[----:B0-----:R-:W-:-:S05]  /*08c0*/  IMAD.WIDE R14, R5, 0x4, R10 ;  /* 0x00000004050e7825 */ /* 0x001fca00078e020a */
[----:B------:R0:W-:Y:S06]  /*08d0*/  STG.E desc[UR6][R14.64], R17 ;  /* 0x000000110e007986 */ /* 0x0001ec000c101906 */
[----:B------:R-:W-:Y:S05]  /*08e0*/  @!P0 EXIT ;  /* 0x000000000000894d */ /* 0x000fea0003800000 */
[----:B------:R-:W-:Y:S02]  /*08f0*/  ISETP.GE.U32.AND P0, PT, R6, 0x2, PT ;  /* 0x000000020600780c */ /* 0x000fe40003f06070 */
[----:B------:R-:W-:-:S11]  /*0900*/  SHF.R.U32.HI R2, RZ, 0x1, R13 ;  /* 0x00000001ff027819 */ /* 0x000fd6000001160d */
[----:B------:R-:W-:Y:S05]  /*0910*/  @!P0 BRA `(.L_x_19) ;  /* 0x0000000800488947 */ /* 0x000fea0003800000 */
[C---:B------:R-:W-:Y:S01]  /*0920*/  IADD3 R9, PT, PT, R6.reuse, 0x7, RZ ;  /* 0x0000000706097810 */ /* 0x040fe20007ffe0ff */
[----:B------:R-:W-:Y:S01]  /*0930*/  UMOV UR4, 0x1 ;  /* 0x0000000100047882 */ /* 0x000fe20000000000 */
[----:B------:R-:W-:Y:S02]  /*0940*/  IADD3 R4, PT, PT, R6, 0xf, RZ ;  /* 0x0000000f06047810 */ /* 0x000fe40007ffe0ff */
[----:B------:R-:W-:Y:S02]  /*0950*/  LOP3.LUT R10, R9, 0x7, RZ, 0xc0, !PT ;  /* 0x00000007090a7812 */ /* 0x000fe400078ec0ff */
[----:B------:R-:W-:Y:S02]  /*0960*/  LOP3.LUT R8, R4, 0xf, RZ, 0xc0, !PT ;  /* 0x0000000f04087812 */ /* 0x000fe400078ec0ff */
[----:B------:R-:W-:Y:S02]  /*0970*/  IADD3 R10, PT, PT, R10, -0x1, RZ ;  /* 0xffffffff0a0a7810 */ /* 0x000fe40007ffe0ff */
[----:B------:R-:W-:-:S02]  /*0980*/  IADD3 R6, PT, PT, R6, -0x1, RZ ;  /* 0xffffffff06067810 */ /* 0x000fc40007ffe0ff */
[----:B------:R-:W-:Y:S02]  /*0990*/  IADD3 R8, PT, PT, R8, -0x1, RZ ;  /* 0xffffffff08087810 */ /* 0x000fe40007ffe0ff */
[----:B------:R-:W-:Y:S02]  /*09a0*/  ISETP.GE.U32.AND P0, PT, R10, 0x3, PT ;  /* 0x000000030a00780c */ /* 0x000fe40003f06070 */
[----:B------:R-:W-:Y:S02]  /*09b0*/  LOP3.LUT R10, R6, 0xfffffff0, RZ, 0xc0, !PT ;  /* 0xfffffff0060a7812 */ /* 0x000fe400078ec0ff */
[----:B------:R-:W-:Y:S02]  /*09c0*/  ISETP.GE.U32.AND P1, PT, R8, 0x7, PT ;  /* 0x000000070800780c */ /* 0x000fe40003f26070 */
[----:B------:R-:W-:Y:S02]  /*09d0*/  LOP3.LUT R8, R9, 0x3, RZ, 0xc0, !PT ;  /* 0x0000000309087812 */ /* 0x000fe400078ec0ff */
[----:B------:R-:W-:-:S09]  /*09e0*/  IADD3 R9, PT, PT, -R10, RZ, RZ ;  /* 0x000000ff0a097210 */ /* 0x000fd20007ffe1ff */
.L_x_25:
[----:B0-----:R-:W0:Y:S08]  /*09f0*/  LDC.64 R14, c[0x0][0x380] ;  /* 0x0000e000ff0e7b82 */ /* 0x001e300000000a00 */
[----:B------:R-:W1:Y:S01]  /*0a00*/  LDC R12, c[0x0][0x390] ;  /* 0x0000e400ff0c7b82 */ /* 0x000e620000000800 */
[----:B------:R-:W-:Y:S02]  /*0a10*/  ISETP.GE.U32.AND P3, PT, R0, 0xf, PT ;  /* 0x0000000f0000780c */ /* 0x000fe40003f66070 */
[----:B------:R-:W-:Y:S01]  /*0a20*/  LOP3.LUT P2, RZ, R6, 0xf, RZ, 0xc0, !PT ;  /* 0x0000000f06ff7812 */ /* 0x000fe2000784c0ff */
[----:B0-----:R-:W-:-:S05]  /*0a30*/  IMAD.WIDE R10, R7, 0x4, R14 ;  /* 0x00000004070a7825 */ /* 0x001fca00078e020e */
[----:B------:R0:W5:Y:S01]  /*0a40*/  LDG.E R27, desc[UR6][R10.64] ;  /* 0x000000060a1b7981 */ /* 0x000162000c1e1900 */
[----:B-1----:R-:W-:-:S04]  /*0a50*/  IADD3 R13, PT, PT, R7, R12, RZ ;  /* 0x0000000c070d7210 */ /* 0x002fc80007ffe0ff */
[----:B------:R-:W-:Y:S05]  /*0a60*/  @!P3 BRA `(.L_x_20) ;  /* 0x0000000000d4b947 */ /* 0x000fea0003800000 */
[----:B------:R-:W-:-:S07]  /*0a70*/  MOV R23, R9 ;  /* 0x0000000900177202 */ /* 0x000fce0000000f00 */
.L_x_21:
[----:B------:R-:W-:-:S05]  /*0a80*/  IMAD.WIDE R16, R13, 0x4, R14 ;  /* 0x000000040d107825 */ /* 0x000fca00078e020e */
[----:B------:R1:W2:Y:S01]  /*0a90*/  LDG.E R28, desc[UR6][R16.64] ;  /* 0x00000006101c7981 */ /* 0x0002a2000c1e1900 */
[----:B0-----:R-:W-:-:S05]  /*0aa0*/  IMAD.WIDE R10, R12, 0x4, R16 ;  /* 0x000000040c0a7825 */ /* 0x001fca00078e0210 */
[----:B------:R-:W3:Y:S01]  /*0ab0*/  LDG.E R26, desc[UR6][R10.64] ;  /* 0x000000060a1a7981 */ /* 0x000ee2000c1e1900 */
[----:B-1----:R-:W-:-:S05]  /*0ac0*/  IMAD.WIDE R16, R12, 0x4, R10 ;  /* 0x000000040c107825 */ /* 0x002fca00078e020a */
[----:B------:R-:W4:Y:S01]  /*0ad0*/  LDG.E R25, desc[UR6][R16.64] ;  /* 0x0000000610197981 */ /* 0x000f22000c1e1900 */
[----:B------:R-:W-:-:S05]  /*0ae0*/  IMAD.WIDE R20, R12, 0x4, R16 ;  /* 0x000000040c147825 */ /* 0x000fca00078e0210 */
[----:B------:R0:W4:Y:S02]  /*0af0*/  LDG.E R24, desc[UR6][R20.64] ;  /* 0x0000000614187981 */ /* 0x000124000c1e1900 */
[----:B0-----:R-:W-:-:S05]  /*0b00*/  IMAD.WIDE R20, R12, 0x4, R20 ;  /* 0x000000040c147825 */ /* 0x001fca00078e0214 */
[----:B------:R-:W4:Y:S01]  /*0b10*/  LDG.E R10, desc[UR6][R20.64] ;  /* 0x00000006140a7981 */ /* 0x000f22000c1e1900 */
[----:B------:R-:W-:-:S05]  /*0b20*/  IMAD.WIDE R18, R12, 0x4, R20 ;  /* 0x000000040c127825 */ /* 0x000fca00078e0214 */
[----:B------:R0:W4:Y:S02]  /*0b30*/  LDG.E R22, desc[UR6][R18.64] ;  /* 0x0000000612167981 */ /* 0x000124000c1e1900 */
[----:B0-----:R-:W-:-:S05]  /*0b40*/  IMAD.WIDE R18, R12, 0x4, R18 ;  /* 0x000000040c127825 */ /* 0x001fca00078e0212 */
[----:B------:R0:W4:Y:S01]  /*0b50*/  LDG.E R11, desc[UR6][R18.64] ;  /* 0x00000006120b7981 */ /* 0x000122000c1e1900 */
[----:B------:R-:W-:-:S04]  /*0b60*/  IMAD.WIDE R16, R12, 0x4, R18 ;  /* 0x000000040c107825 */ /* 0x000fc800078e0212 */
[C---:B0-----:R-:W-:Y:S02]  /*0b70*/  IMAD.WIDE R18, R12.reuse, 0x4, R16 ;  /* 0x000000040c127825 */ /* 0x041fe400078e0210 */
[----:B------:R-:W4:Y:S02]  /*0b80*/  LDG.E R16, desc[UR6][R16.64] ;  /* 0x0000000610107981 */ /* 0x000f24000c1e1900 */
[----:B------:R-:W-:Y:S02]  /*0b90*/  IMAD.WIDE R20, R12, 0x4, R18 ;  /* 0x000000040c147825 */ /* 0x000fe400078e0212 */
[----:B------:R3:W4:Y:S02]  /*0ba0*/  LDG.E R29, desc[UR6][R18.64] ;  /* 0x00000006121d7981 */ /* 0x000724000c1e1900 */
[----:B--2--5:R-:W-:Y:S02]  /*0bb0*/  FADD R27, R28, R27 ;  /* 0x0000001b1c1b7221 */ /* 0x024fe40000000000 */
[----:B------:R0:W2:Y:S02]  /*0bc0*/  LDG.E R28, desc[UR6][R20.64] ;  /* 0x00000006141c7981 */ /* 0x0000a4000c1e1900 */
[----:B---3--:R-:W-:Y:S01]  /*0bd0*/  FADD R18, R27, R26 ;  /* 0x0000001a1b127221 */ /* 0x008fe20000000000 */
[----:B0-----:R-:W-:-:S04]  /*0be0*/  IMAD.WIDE R20, R12, 0x4, R20 ;  /* 0x000000040c147825 */ /* 0x001fc800078e0214 */
[----:B----4-:R-:W-:Y:S01]  /*0bf0*/  FADD R19, R18, R25 ;  /* 0x0000001912137221 */ /* 0x010fe20000000000 */
[----:B------:R0:W3:Y:S01]  /*0c00*/  LDG.E R17, desc[UR6][R20.64] ;  /* 0x0000000614117981 */ /* 0x0000e2000c1e1900 */
[----:B------:R-:W-:-:S05]  /*0c10*/  IMAD.WIDE R26, R12, 0x4, R20 ;  /* 0x000000040c1a7825 */ /* 0x000fca00078e0214 */
[----:B------:R1:W4:Y:S01]  /*0c20*/  LDG.E R25, desc[UR6][R26.64] ;  /* 0x000000061a197981 */ /* 0x000322000c1e1900 */
[----:B0-----:R-:W-:Y:S01]  /*0c30*/  FADD R21, R19, R24 ;  /* 0x0000001813157221 */ /* 0x001fe20000000000 */
[----:B-1----:R-:W-:-:S04]  /*0c40*/  IMAD.WIDE R26, R12, 0x4, R26 ;  /* 0x000000040c1a7825 */ /* 0x002fc800078e021a */
[----:B------:R-:W-:Y:S01]  /*0c50*/  FADD R21, R21, R10 ;  /* 0x0000000a15157221 */ /* 0x000fe20000000000 */
[----:B------:R0:W4:Y:S01]  /*0c60*/  LDG.E R24, desc[UR6][R26.64] ;  /* 0x000000061a187981 */ /* 0x000122000c1e1900 */
[----:B------:R-:W-:-:S05]  /*0c70*/  IMAD.WIDE R18, R12, 0x4, R26 ;  /* 0x000000040c127825 */ /* 0x000fca00078e021a */
[----:B------:R1:W4:Y:S01]  /*0c80*/  LDG.E R10, desc[UR6][R18.64] ;  /* 0x00000006120a7981 */ /* 0x000322000c1e1900 */
[----:B0-----:R-:W-:Y:S01]  /*0c90*/  FADD R26, R21, R22 ;  /* 0x00000016151a7221 */ /* 0x001fe20000000000 */
[----:B-1----:R-:W-:-:S05]  /*0ca0*/  IMAD.WIDE R18, R12, 0x4, R18 ;  /* 0x000000040c127825 */ /* 0x002fca00078e0212 */
[----:B------:R-:W4:Y:S01]  /*0cb0*/  LDG.E R22, desc[UR6][R18.64] ;  /* 0x0000000612167981 */ /* 0x000f22000c1e1900 */
[----:B------:R-:W-:-:S06]  /*0cc0*/  IMAD.WIDE R20, R12, 0x4, R18 ;  /* 0x000000040c147825 */ /* 0x000fcc00078e0212 */
[----:B------:R-:W4:Y:S01]  /*0cd0*/  LDG.E R20, desc[UR6][R20.64] ;  /* 0x0000000614147981 */ /* 0x000f22000c1e1900 */
[----:B------:R-:W-:-:S04]  /*0ce0*/  FADD R11, R26, R11 ;  /* 0x0000000b1a0b7221 */ /* 0x000fc80000000000 */
[----:B------:R-:W-:-:S04]  /*0cf0*/  FADD R16, R11, R16 ;  /* 0x000000100b107221 */ /* 0x000fc80000000000 */
[----:B------:R-:W-:Y:S01]  /*0d00*/  FADD R29, R16, R29 ;  /* 0x0000001d101d7221 */ /* 0x000fe20000000000 */
[----:B------:R-:W-:-:S04]  /*0d10*/  IADD3 R23, PT, PT, R23, 0x10, RZ ;  /* 0x0000001017177810 */ /* 0x000fc80007ffe0ff */
[----:B------:R-:W-:Y:S02]  /*0d20*/  ISETP.NE.AND P3, PT, R23, RZ, PT ;  /* 0x000000ff1700720c */ /* 0x000fe40003f65270 */
[----:B------:R-:W-:Y:S01]  /*0d30*/  LEA R13, R12, R13, 0x4 ;  /* 0x0000000d0c0d7211 */ /* 0x000fe200078e20ff */
[----:B--2---:R-:W-:-:S04]  /*0d40*/  FADD R28, R29, R28 ;  /* 0x0000001c1d1c7221 */ /* 0x004fc80000000000 */
[----:B---3--:R-:W-:-:S04]  /*0d50*/  FADD R28, R28, R17 ;  /* 0x000000111c1c7221 */ /* 0x008fc80000000000 */
[----:B----4-:R-:W-:-:S04]  /*0d60*/  FADD R25, R28, R25 ;  /* 0x000000191c197221 */ /* 0x010fc80000000000 */
[----:B------:R-:W-:-:S04]  /*0d70*/  FADD R25, R25, R24 ;  /* 0x0000001819197221 */ /* 0x000fc80000000000 */
[----:B------:R-:W-:-:S04]  /*0d80*/  FADD R25, R25, R10 ;  /* 0x0000000a19197221 */ /* 0x000fc80000000000 */
[----:B------:R-:W-:-:S04]  /*0d90*/  FADD R25, R25, R22 ;  /* 0x0000001619197221 */ /* 0x000fc80000000000 */
[----:B------:R-:W-:Y:S01]  /*0da0*/  FADD R27, R25, R20 ;  /* 0x00000014191b7221 */ /* 0x000fe20000000000 */
[----:B------:R-:W-:Y:S06]  /*0db0*/  @P3 BRA `(.L_x_21) ;  /* 0xfffffffc00303947 */ /* 0x000fec000383ffff */
.L_x_20:
[----:B------:R-:W-:Y:S05]  /*0dc0*/  @!P2 BRA `(.L_x_22) ;  /* 0x0000000000e0a947 */ /* 0x000fea0003800000 */
[----:B------:R-:W-:Y:S01]  /*0dd0*/  LOP3.LUT P2, RZ, R4, 0x7, RZ, 0xc0, !PT ;  /* 0x0000000704ff7812 */ /* 0x000fe2000784c0ff */
[----:B------:R-:W-:-:S12]  /*0de0*/  @!P1 BRA `(.L_x_23) ;  /* 0x0000000000649947 */ /* 0x000fd80003800000 */
[----:B------:R-:W-:-:S04]  /*0df0*/  IMAD.WIDE R20, R13, 0x4, R14 ;  /* 0x000000040d147825 */ /* 0x000fc800078e020e */
[C---:B------:R-:W-:Y:S02]  /*0e00*/  IMAD.WIDE R18, R12.reuse, 0x4, R20 ;  /* 0x000000040c127825 */ /* 0x040fe400078e0214 */
[----:B------:R-:W2:Y:S02]  /*0e10*/  LDG.E R20, desc[UR6][R20.64] ;  /* 0x0000000614147981 */ /* 0x000ea4000c1e1900 */
[C---:B------:R-:W-:Y:S02]  /*0e20*/  IMAD.WIDE R16, R12.reuse, 0x4, R18 ;  /* 0x000000040c107825 */ /* 0x040fe400078e0212 */
[----:B------:R-:W3:Y:S02]  /*0e30*/  LDG.E R18, desc[UR6][R18.64] ;  /* 0x0000000612127981 */ /* 0x000ee4000c1e1900 */
[C---:B0-----:R-:W-:Y:S02]  /*0e40*/  IMAD.WIDE R10, R12.reuse, 0x4, R16 ;  /* 0x000000040c0a7825 */ /* 0x041fe400078e0210 */
[----:B------:R-:W4:Y:S02]  /*0e50*/  LDG.E R16, desc[UR6][R16.64] ;  /* 0x0000000610107981 */ /* 0x000f24000c1e1900 */
[----:B------:R-:W-:-:S02]  /*0e60*/  IMAD.WIDE R22, R12, 0x4, R10 ;  /* 0x000000040c167825 */ /* 0x000fc400078e020a */
[----:B------:R0:W4:Y:S02]  /*0e70*/  LDG.E R26, desc[UR6][R10.64] ;  /* 0x000000060a1a7981 */ /* 0x000124000c1e1900 */
[C---:B------:R-:W-:Y:S02]  /*0e80*/  IMAD.WIDE R24, R12.reuse, 0x4, R22 ;  /* 0x000000040c187825 */ /* 0x040fe400078e0216 */
[----:B------:R-:W4:Y:S02]  /*0e90*/  LDG.E R22, desc[UR6][R22.64] ;  /* 0x0000000616167981 */ /* 0x000f24000c1e1900 */
[C---:B------:R-:W-:Y:S02]  /*0ea0*/  IMAD.WIDE R28, R12.reuse, 0x4, R24 ;  /* 0x000000040c1c7825 */ /* 0x040fe400078e0218 */
[----:B------:R-:W4:Y:S02]  /*0eb0*/  LDG.E R24, desc[UR6][R24.64] ;  /* 0x0000000618187981 */ /* 0x000f24000c1e1900 */
[----:B0-----:R-:W-:-:S02]  /*0ec0*/  IMAD.WIDE R10, R12, 0x4, R28 ;  /* 0x000000040c0a7825 */ /* 0x001fc400078e021c */
        /* <DEDUP_REMOVED lines=11> */
.L_x_23:
[----:B------:R-:W-:Y:S05]  /*0f80*/  @!P2 BRA `(.L_x_22) ;  /* 0x000000000070a947 */ /* 0x000fea0003800000 */
[----:B------:R-:W-:Y:S01]  /*0f90*/  ISETP.NE.AND P2, PT, R8, RZ, PT ;  /* 0x000000ff0800720c */ /* 0x000fe20003f45270 */
[----:B------:R-:W-:-:S12]  /*0fa0*/  @!P0 BRA `(.L_x_24) ;  /* 0x0000000000348947 */ /* 0x000fd80003800000 */
[----:B------:R-:W-:-:S04]  /*0fb0*/  IMAD.WIDE R20, R13, 0x4, R14 ;  /* 0x000000040d147825 */ /* 0x000fc800078e020e */
[C---:B------:R-:W-:Y:S02]  /*0fc0*/  IMAD.WIDE R18, R12.reuse, 0x4, R20 ;  /* 0x000000040c127825 */ /* 0x040fe400078e0214 */
[----:B------:R-:W2:Y:S02]  /*0fd0*/  LDG.E R20, desc[UR6][R20.64] ;  /* 0x0000000614147981 */ /* 0x000ea4000c1e1900 */
[C---:B------:R-:W-:Y:S02]  /*0fe0*/  IMAD.WIDE R16, R12.reuse, 0x4, R18 ;  /* 0x000000040c107825 */ /* 0x040fe400078e0212 */
[----:B------:R-:W3:Y:S02]  /*0ff0*/  LDG.E R18, desc[UR6][R18.64] ;  /* 0x0000000612127981 */ /* 0x000ee4000c1e1900 */
[C---:B0-----:R-:W-:Y:S02]  /*1000*/  IMAD.WIDE R10, R12.reuse, 0x4, R16 ;  /* 0x000000040c0a7825 */ /* 0x041fe400078e0210 */
[----:B------:R-:W4:Y:S04]  /*1010*/  LDG.E R16, desc[UR6][R16.64] ;  /* 0x0000000610107981 */ /* 0x000f28000c1e1900 */
[----:B------:R-:W4:Y:S01]  /*1020*/  LDG.E R10, desc[UR6][R10.64] ;  /* 0x000000060a0a7981 */ /* 0x000f22000c1e1900 */
[----:B------:R-:W-:Y:S01]  /*1030*/  LEA R13, R12, R13, 0x2 ;  /* 0x0000000d0c0d7211 */ /* 0x000fe200078e10ff */
[----:B--2--5:R-:W-:-:S04]  /*1040*/  FADD R27, R27, R20 ;  /* 0x000000141b1b7221 */ /* 0x024fc80000000000 */
[----:B---3--:R-:W-:-:S04]  /*1050*/  FADD R27, R27, R18 ;  /* 0x000000121b1b7221 */ /* 0x008fc80000000000 */
[----:B----4-:R-:W-:-:S04]  /*1060*/  FADD R27, R27, R16 ;  /* 0x000000101b1b7221 */ /* 0x010fc80000000000 */
[----:B------:R-:W-:-:S07]  /*1070*/  FADD R27, R27, R10 ;  /* 0x0000000a1b1b7221 */ /* 0x000fce0000000000 */
.L_x_24:
[----:B------:R-:W-:Y:S05]  /*1080*/  @!P2 BRA `(.L_x_22) ;  /* 0x000000000030a947 */ /* 0x000fea0003800000 */
[----:B------:R-:W-:-:S05]  /*1090*/  IMAD.WIDE R14, R13, 0x4, R14 ;  /* 0x000000040d0e7825 */ /* 0x000fca00078e020e */
[----:B0-----:R-:W2:Y:S01]  /*10a0*/  LDG.E R10, desc[UR6][R14.64] ;  /* 0x000000060e0a7981 */ /* 0x001ea2000c1e1900 */
[----:B------:R-:W-:Y:S01]  /*10b0*/  ISETP.NE.AND P2, PT, R8, 0x1, PT ;  /* 0x000000010800780c */ /* 0x000fe20003f45270 */
[----:B--2--5:R-:W-:-:S12]  /*10c0*/  FADD R27, R27, R10 ;  /* 0x0000000a1b1b7221 */ /* 0x024fd80000000000 */
[----:B------:R-:W-:Y:S05]  /*10d0*/  @!P2 BRA `(.L_x_22) ;  /* 0x00000000001ca947 */ /* 0x000fea0003800000 */
[----:B------:R-:W-:Y:S01]  /*10e0*/  ISETP.NE.AND P2, PT, R8, 0x2, PT ;  /* 0x000000020800780c */ /* 0x000fe20003f45270 */
[----:B------:R-:W-:-:S12]  /*10f0*/  IMAD.WIDE R14, R12, 0x4, R14 ;  /* 0x000000040c0e7825 */ /* 0x000fd800078e020e */
[----:B------:R-:W-:Y:S02]  /*1100*/  @P2 IMAD.WIDE R10, R12, 0x4, R14 ;  /* 0x000000040c0a2825 */ /* 0x000fe400078e020e */
[----:B------:R-:W2:Y:S04]  /*1110*/  LDG.E R14, desc[UR6][R14.64] ;  /* 0x000000060e0e7981 */ /* 0x000ea8000c1e1900 */
[----:B------:R-:W3:Y:S01]  /*1120*/  @P2 LDG.E R10, desc[UR6][R10.64] ;  /* 0x000000060a0a2981 */ /* 0x000ee2000c1e1900 */
[----:B--2---:R-:W-:-:S04]  /*1130*/  FADD R27, R27, R14 ;  /* 0x0000000e1b1b7221 */ /* 0x004fc80000000000 */
[----:B---3--:R-:W-:-:S07]  /*1140*/  @P2 FADD R27, R27, R10 ;  /* 0x0000000a1b1b2221 */ /* 0x008fce0000000000 */
.L_x_22:
[----:B------:R-:W1:Y:S01]  /*1150*/  LDCU UR5, c[0x0][0x3a0] ;  /* 0x00007400ff0577ac */ /* 0x000e620008000800 */
[----:B------:R-:W2:Y:S01]  /*1160*/  LDC R13, c[0x0][0x394] ;  /* 0x0000e500ff0d7b82 */ /* 0x000ea20000000800 */
[----:B------:R-:W-:Y:S01]  /*1170*/  ISETP.NE.AND P2, PT, R2, UR4, PT ;  /* 0x0000000402007c0c */ /* 0x000fe2000bf45270 */
[----:B------:R-:W-:Y:S01]  /*1180*/  UIADD3 UR4, UPT, UPT, UR4, 0x1, URZ ;  /* 0x0000000104047890 */ /* 0x000fe2000fffe0ff */
[----:B------:R-:W-:-:S05]  /*1190*/  IADD3 R14, PT, PT, R5, R12, RZ ;  /* 0x0000000c050e7210 */ /* 0x000fca0007ffe0ff */
[----:B0-----:R-:W0:Y:S01]  /*11a0*/  LDC.64 R10, c[0x0][0x388] ;  /* 0x0000e200ff0a7b82 */ /* 0x001e220000000a00 */
[----:B------:R-:W-:Y:S01]  /*11b0*/  SEL R5, R3, R14, !P2 ;  /* 0x0000000e03057207 */ /* 0x000fe20005000000 */
[----:B-1---5:R-:W-:Y:S01]  /*11c0*/  FMUL R27, R27, UR5 ;  /* 0x000000051b1b7c20 */ /* 0x022fe20008400000 */
[----:B------:R-:W1:Y:S01]  /*11d0*/  LDCU UR5, c[0x0][0x398] ;  /* 0x00007300ff0577ac */ /* 0x000e620008000800 */
[----:B--2---:R-:W-:Y:S02]  /*11e0*/  ISETP.NE.AND P2, PT, R13, UR4, PT ;  /* 0x000000040d007c0c */ /* 0x004fe4000bf45270 */
[----:B0-----:R-:W-:-:S04]  /*11f0*/  IMAD.WIDE R10, R5, 0x4, R10 ;  /* 0x00000004050a7825 */ /* 0x001fc800078e020a */
[----:B-1----:R-:W-:Y:S01]  /*1200*/  IMAD R7, R12, UR5, R7 ;  /* 0x000000050c077c24 */ /* 0x002fe2000f8e0207 */
[----:B------:R0:W-:Y:S06]  /*1210*/  STG.E desc[UR6][R10.64], R27 ;  /* 0x0000001b0a007986 */ /* 0x0001ec000c101906 */
[----:B------:R-:W-:Y:S05]  /*1220*/  @!P2 EXIT ;  /* 0x000000000000a94d */ /* 0x000fea0003800000 */
[----:B------:R-:W-:Y:S05]  /*1230*/  BRA `(.L_x_25) ;  /* 0xfffffff400ec7947 */ /* 0x000fea000383ffff */
.L_x_19:
[C---:B------:R-:W-:Y:S01]  /*1240*/  IADD3 R0, PT, PT, R13.reuse, -0x1, RZ ;  /* 0xffffffff0d007810 */ /* 0x040fe20007ffe0ff */
[----:B------:R-:W-:Y:S01]  /*1250*/  UMOV UR5, 0x1 ;  /* 0x0000000100057882 */ /* 0x000fe20000000000 */
[----:B------:R-:W-:Y:S02]  /*1260*/  IADD3 R13, PT, PT, R13, -0x2, RZ ;  /* 0xfffffffe0d0d7810 */ /* 0x000fe40007ffe0ff */
[----:B------:R-:W-:Y:S02]  /*1270*/  LOP3.LUT R6, R0, 0x3, RZ, 0xc0, !PT ;  /* 0x0000000300067812 */ /* 0x000fe400078ec0ff */
[----:B------:R-:W-:Y:S02]  /*1280*/  ISETP.GE.U32.AND P1, PT, R13, 0x3, PT ;  /* 0x000000030d00780c */ /* 0x000fe40003f26070 */
[----:B------:R-:W-:-:S11]  /*1290*/  ISETP.NE.AND P0, PT, R6, RZ, PT ;  /* 0x000000ff0600720c */ /* 0x000fd60003f05270 */
[----:B------:R-:W-:Y:S05]  /*12a0*/  @!P1 BRA `(.L_x_26) ;  /* 0x0000000000a89947 */ /* 0x000fea0003800000 */
[----:B------:R-:W-:Y:S01]  /*12b0*/  LOP3.LUT R0, R0, 0xfffffffc, RZ, 0xc0, !PT ;  /* 0xfffffffc00007812 */ /* 0x000fe200078ec0ff */
[----:B------:R-:W1:Y:S01]  /*12c0*/  LDCU UR8, c[0x0][0x3a0] ;  /* 0x00007400ff0877ac */ /* 0x000e620008000800 */
[----:B------:R-:W-:-:S05]  /*12d0*/  UMOV UR5, 0x1 ;  /* 0x0000000100057882 */ /* 0x000fca0000000000 */
.L_x_27:
[----:B0-2---:R-:W-:-:S05]  /*12e0*/  IMAD.WIDE R14, R7, 0x4, R8 ;  /* 0x00000004070e7825 */ /* 0x005fca00078e0208 */
[----:B------:R-:W1:Y:S01]  /*12f0*/  LDG.E R4, desc[UR6][R14.64] ;  /* 0x000000060e047981 */ /* 0x000e62000c1e1900 */
[----:B------:R-:W-:Y:S02]  /*1300*/  ISETP.NE.AND P1, PT, R2, UR5, PT ;  /* 0x0000000502007c0c */ /* 0x000fe4000bf25270 */
[----:B------:R-:W-:-:S04]  /*1310*/  IADD3 R16, PT, PT, R12, R5, RZ ;  /* 0x000000050c107210 */ /* 0x000fc80007ffe0ff */
[----:B------:R-:W-:-:S05]  /*1320*/  SEL R13, R3, R16, !P1 ;  /* 0x00000010030d7207 */ /* 0x000fca0004800000 */
[----:B------:R-:W-:-:S04]  /*1330*/  IMAD.WIDE R16, R13, 0x4, R10 ;  /* 0x000000040d107825 */ /* 0x000fc800078e020a */
[----:B-1----:R-:W-:Y:S01]  /*1340*/  FMUL R21, R4, UR8 ;  /* 0x0000000804157c20 */ /* 0x002fe20008400000 */
[----:B------:R-:W-:-:S04]  /*1350*/  IMAD.WIDE R4, R12, 0x4, R14 ;  /* 0x000000040c047825 */ /* 0x000fc800078e020e */
[----:B------:R0:W-:Y:S04]  /*1360*/  STG.E desc[UR6][R16.64], R21 ;  /* 0x0000001510007986 */ /* 0x0001e8000c101906 */
[----:B------:R-:W2:Y:S01]  /*1370*/  LDG.E R20, desc[UR6][R4.64] ;  /* 0x0000000604147981 */ /* 0x000ea2000c1e1900 */
[----:B------:R-:W-:Y:S01]  /*1380*/  UIADD3 UR4, UPT, UPT, UR5, 0x1, URZ ;  /* 0x0000000105047890 */ /* 0x000fe2000fffe0ff */
[----:B------:R-:W-:-:S05]  /*1390*/  IADD3 R14, PT, PT, R13, R12, RZ ;  /* 0x0000000c0d0e7210 */ /* 0x000fca0007ffe0ff */
[----:B------:R-:W-:-:S04]  /*13a0*/  ISETP.NE.AND P1, PT, R2, UR4, PT ;  /* 0x0000000402007c0c */ /* 0x000fc8000bf25270 */
[----:B------:R-:W-:Y:S01]  /*13b0*/  SEL R13, R3, R14, !P1 ;  /* 0x0000000e030d7207 */ /* 0x000fe20004800000 */
[----:B------:R-:W-:-:S04]  /*13c0*/  IMAD.WIDE R14, R12, 0x4, R4 ;  /* 0x000000040c0e7825 */ /* 0x000fc800078e0204 */
[----:B------:R-:W-:-:S04]  /*13d0*/  IMAD.WIDE R18, R13, 0x4, R10 ;  /* 0x000000040d127825 */ /* 0x000fc800078e020a */
[----:B--2---:R-:W-:-:S05]  /*13e0*/  FMUL R23, R20, UR8 ;  /* 0x0000000814177c20 */ /* 0x004fca0008400000 */
[----:B------:R1:W-:Y:S04]  /*13f0*/  STG.E desc[UR6][R18.64], R23 ;  /* 0x0000001712007986 */ /* 0x0003e8000c101906 */
[----:B------:R-:W2:Y:S01]  /*1400*/  LDG.E R20, desc[UR6][R14.64] ;  /* 0x000000060e147981 */ /* 0x000ea2000c1e1900 */
[----:B------:R-:W-:Y:S01]  /*1410*/  UIADD3 UR4, UPT, UPT, UR5, 0x2, URZ ;  /* 0x0000000205047890 */ /* 0x000fe2000fffe0ff */
[----:B------:R-:W-:-:S05]  /*1420*/  IADD3 R4, PT, PT, R13, R12, RZ ;  /* 0x0000000c0d047210 */ /* 0x000fca0007ffe0ff */
[----:B------:R-:W-:-:S04]  /*1430*/  ISETP.NE.AND P1, PT, R2, UR4, PT ;  /* 0x0000000402007c0c */ /* 0x000fc8000bf25270 */
[----:B------:R-:W-:-:S05]  /*1440*/  SEL R5, R3, R4, !P1 ;  /* 0x0000000403057207 */ /* 0x000fca0004800000 */
[----:B0-----:R-:W-:-:S04]  /*1450*/  IMAD.WIDE R16, R5, 0x4, R10 ;  /* 0x0000000405107825 */ /* 0x001fc800078e020a */
[----:B--2---:R-:W-:Y:S01]  /*1460*/  FMUL R13, R20, UR8 ;  /* 0x00000008140d7c20 */ /* 0x004fe20008400000 */
[----:B------:R-:W-:-:S04]  /*1470*/  IMAD.WIDE R20, R12, 0x4, R14 ;  /* 0x000000040c147825 */ /* 0x000fc800078e020e */
[----:B------:R2:W-:Y:S04]  /*1480*/  STG.E desc[UR6][R16.64], R13 ;  /* 0x0000000d10007986 */ /* 0x0005e8000c101906 */
[----:B------:R-:W1:Y:S01]  /*1490*/  LDG.E R20, desc[UR6][R20.64] ;  /* 0x0000000614147981 */ /* 0x000e62000c1e1900 */
[----:B------:R-:W-:Y:S01]  /*14a0*/  UIADD3 UR4, UPT, UPT, UR5, 0x3, URZ ;  /* 0x0000000305047890 */ /* 0x000fe2000fffe0ff */
[----:B------:R-:W-:Y:S01]  /*14b0*/  IADD3 R4, PT, PT, R5, R12, RZ ;  /* 0x0000000c05047210 */ /* 0x000fe20007ffe0ff */
[----:B------:R-:W-:Y:S01]  /*14c0*/  UIADD3 UR5, UPT, UPT, UR5, 0x4, URZ ;  /* 0x0000000405057890 */ /* 0x000fe2000fffe0ff */
[----:B------:R-:W-:-:S03]  /*14d0*/  LEA R7, R12, R7, 0x2 ;  /* 0x000000070c077211 */ /* 0x000fc600078e10ff */
[----:B------:R-:W-:-:S04]  /*14e0*/  ISETP.NE.AND P1, PT, R2, UR4, PT ;  /* 0x0000000402007c0c */ /* 0x000fc8000bf25270 */
[----:B------:R-:W-:Y:S02]  /*14f0*/  SEL R5, R3, R4, !P1 ;  /* 0x0000000403057207 */ /* 0x000fe40004800000 */
[----:B------:R-:W-:-:S03]  /*1500*/  ISETP.NE.AND P1, PT, R0, UR4, PT ;  /* 0x0000000400007c0c */ /* 0x000fc6000bf25270 */
[----:B------:R-:W-:-:S04]  /*1510*/  IMAD.WIDE R14, R5, 0x4, R10 ;  /* 0x00000004050e7825 */ /* 0x000fc800078e020a */
[----:B-1----:R-:W-:-:S05]  /*1520*/  FMUL R19, R20, UR8 ;  /* 0x0000000814137c20 */ /* 0x002fca0008400000 */
[----:B------:R2:W-:Y:S01]  /*1530*/  STG.E desc[UR6][R14.64], R19 ;  /* 0x000000130e007986 */ /* 0x0005e2000c101906 */
[----:B------:R-:W-:Y:S05]  /*1540*/  @P1 BRA `(.L_x_27) ;  /* 0xfffffffc00641947 */ /* 0x000fea000383ffff */
.L_x_26:
[----:B------:R-:W-:Y:S05]  /*1550*/  @!P0 EXIT ;  /* 0x000000000000894d */ /* 0x000fea0003800000 */
[----:B------:R-:W1:Y:S01]  /*1560*/  LDCU UR8, c[0x0][0x3a0] ;  /* 0x00007400ff0877ac */ /* 0x000e620008000800 */
[----:B------:R-:W-:-:S05]  /*1570*/  UMOV UR4, URZ ;  /* 0x000000ff00047c82 */ /* 0x000fca0008000000 */
.L_x_28:
[----:B0-2---:R-:W-:-:S06]  /*1580*/  IMAD.WIDE R14, R7, 0x4, R8 ;  /* 0x00000004070e7825 */ /* 0x005fcc00078e0208 */
[----:B------:R-:W1:Y:S01]  /*1590*/  LDG.E R14, desc[UR6][R14.64] ;  /* 0x000000060e0e7981 */ /* 0x000e62000c1e1900 */
[----:B------:R-:W-:Y:S01]  /*15a0*/  UIADD3 UR4, UPT, UPT, UR4, 0x1, URZ ;  /* 0x0000000104047890 */ /* 0x000fe2000fffe0ff */
[----:B------:R-:W-:Y:S01]  /*15b0*/  ISETP.NE.AND P0, PT, R2, UR5, PT ;  /* 0x0000000502007c0c */ /* 0x000fe2000bf05270 */
[----:B------:R-:W-:Y:S01]  /*15c0*/  UIADD3 UR5, UPT, UPT, UR5, 0x1, URZ ;  /* 0x0000000105057890 */ /* 0x000fe2000fffe0ff */
[C---:B------:R-:W-:Y:S02]  /*15d0*/  IADD3 R0, PT, PT, R12.reuse, R5, RZ ;  /* 0x000000050c007210 */ /* 0x040fe40007ffe0ff */
[----:B------:R-:W-:Y:S02]  /*15e0*/  IADD3 R7, PT, PT, R12, R7, RZ ;  /* 0x000000070c077210 */ /* 0x000fe40007ffe0ff */
[----:B------:R-:W-:Y:S02]  /*15f0*/  SEL R5, R3, R0, !P0 ;  /* 0x0000000003057207 */ /* 0x000fe40004000000 */
[----:B------:R-:W-:-:S03]  /*1600*/  ISETP.NE.AND P0, PT, R6, UR4, PT ;  /* 0x0000000406007c0c */ /* 0x000fc6000bf05270 */
[----:B---3--:R-:W-:-:S04]  /*1610*/  IMAD.WIDE R16, R5, 0x4, R10 ;  /* 0x0000000405107825 */ /* 0x008fc800078e020a */
[----:B-1----:R-:W-:-:S05]  /*1620*/  FMUL R13, R14, UR8 ;  /* 0x000000080e0d7c20 */ /* 0x002fca0008400000 */
[----:B------:R3:W-:Y:S01]  /*1630*/  STG.E desc[UR6][R16.64], R13 ;  /* 0x0000000d10007986 */ /* 0x0007e2000c101906 */
[----:B------:R-:W-:Y:S05]  /*1640*/  @P0 BRA `(.L_x_28) ;  /* 0xfffffffc00cc0947 */ /* 0x000fea000383ffff */
[----:B------:R-:W-:Y:S05]  /*1650*/  EXIT ;  /* 0x000000000000794d */ /* 0x000fea0003800000 */
.L_x_29:
        /* <DEDUP_REMOVED lines=10> */
.L_x_71:


//--------------------- .text._Z27xGPU_channel_average_kernelPKfPfjjj --------------------------
	.section	.text._Z27xGPU_channel_average_kernelPKfPfjjj,"ax",@progbits
	.align	128
        .global         _Z27xGPU_channel_average_kernelPKfPfjjj
        .type           _Z27xGPU_channel_average_kernelPKfPfjjj,@function
        .size           _Z27xGPU_channel_average_kernelPKfPfjjj,(.L_x_72 - _Z27xGPU_channel_average_kernelPKfPfjjj)
        .other          _Z27xGPU_channel_average_kernelPKfPfjjj,@"STO_CUDA_ENTRY STV_DEFAULT"
_Z27xGPU_channel_average_kernelPKfPfjjj:
.text._Z27xGPU_channel_average_kernelPKfPfjjj:
[----:B------:R-:W-:Y:S01]  /*0000*/  LDC R1, c[0x0][0x37c] ;  /* 0x0000df00ff017b82 */ /* 0x000fe20000000800 */
[----:B------:R-:W0:Y:S01]  /*0010*/  LDCU UR5, c[0x0][0x394] ;  /* 0x00007280ff0577ac */ /* 0x000e220008000800 */
[----:B------:R-:W1:Y:S06]  /*0020*/  S2R R3, SR_TID.X ;  /* 0x0000000000037919 */ /* 0x000e6c0000002100 */
[----:B------:R-:W2:Y:S01]  /*0030*/  S2UR UR4, SR_CTAID.X ;  /* 0x00000000000479c3 */ /* 0x000ea20000002500 */
[----:B0-----:R-:W-:-:S13]  /*0040*/  ISETP.NE.AND P0, PT, RZ, UR5, PT ;  /* 0x00000005ff007c0c */ /* 0x001fda000bf05270 */
[----:B--2---:R-:W-:Y:S05]  /*0050*/  @!P0 EXIT ;  /* 0x000000000000894d */ /* 0x004fea0003800000 */
[----:B------:R-:W0:Y:S01]  /*0060*/  LDC R8, c[0x0][0x398] ;  /* 0x0000e600ff087b82 */ /* 0x000e220000000800 */
[----:B------:R-:W2:Y:S07]  /*0070*/  LDCU.64 UR8, c[0x0][0x358] ;  /* 0x00006b00ff0877ac */ /* 0x000eae0008000a00 */
[----:B------:R-:W1:Y:S01]  /*0080*/  LDC R0, c[0x0][0x360] ;  /* 0x0000d800ff007b82 */ /* 0x000e620000000800 */
[----:B0-----:R-:W-:Y:S01]  /*0090*/  ISETP.GE.U32.AND P0, PT, R8, 0x2, PT ;  /* 0x000000020800780c */ /* 0x001fe20003f06070 */
[----:B-1----:R-:W-:-:S12]  /*00a0*/  IMAD R0, R0, UR4, R3 ;  /* 0x0000000400007c24 */ /* 0x002fd8000f8e0203 */
[----:B--2---:R-:W-:Y:S05]  /*00b0*/  @!P0 BRA `(.L_x_30) ;  /* 0x0000000800408947 */ /* 0x004fea0003800000 */
[C---:B------:R-:W-:Y:S01]  /*00c0*/  IADD3 R6, PT, PT, R8.reuse, 0x7, RZ ;  /* 0x0000000708067810 */ /* 0x040fe20007ffe0ff */
[----:B------:R-:W-:Y:S01]  /*00d0*/  UMOV UR4, URZ ;  /* 0x000000ff00047c82 */ /* 0x000fe20008000000 */
        /* <DEDUP_REMOVED lines=9> */
[----:B------:R-:W-:Y:S02]  /*0170*/  IADD3 R4, PT, PT, R8, -0x2, RZ ;  /* 0xfffffffe08047810 */ /* 0x000fe40007ffe0ff */
[----:B------:R-:W-:-:S02]  /*0180*/  MOV R5, R0 ;  /* 0x0000000000057202 */ /* 0x000fc40000000f00 */
[----:B------:R-:W-:Y:S02]  /*0190*/  LOP3.LUT R6, R6, 0x3, RZ, 0xc0, !PT ;  /* 0x0000000306067812 */ /* 0x000fe400078ec0ff */
[----:B------:R-:W-:-:S07]  /*01a0*/  IADD3 R7, PT, PT, -R7, RZ, RZ ;  /* 0x000000ff07077210 */ /* 0x000fce0007ffe1ff */
.L_x_36:
        /* <DEDUP_REMOVED lines=9> */
.L_x_32:
[----:B------:R-:W-:-:S05]  /*0240*/  IMAD.WIDE R26, R11, 0x4, R12 ;  /* 0x000000040b1a7825 */ /* 0x000fca00078e020c */
[----:B------:R1:W2:Y:S02]  /*0250*/  LDG.E R28, desc[UR8][R26.64] ;  /* 0x000000081a1c7981 */ /* 0x0002a4000c1e1900 */
[----:B-1----:R-:W-:-:S05]  /*0260*/  IMAD.WIDE R26, R10, 0x4, R26 ;  /* 0x000000040a1a7825 */ /* 0x002fca00078e021a */
[----:B------:R-:W3:Y:S01]  /*0270*/  LDG.E R22, desc[UR8][R26.64] ;  /* 0x000000081a167981 */ /* 0x000ee2000c1e1900 */
[----:B------:R-:W-:-:S05]  /*0280*/  IMAD.WIDE R14, R10, 0x4, R26 ;  /* 0x000000040a0e7825 */ /* 0x000fca00078e021a */
[----:B0-----:R-:W4:Y:S01]  /*0290*/  LDG.E R8, desc[UR8][R14.64] ;  /* 0x000000080e087981 */ /* 0x001f22000c1e1900 */
        /* <DEDUP_REMOVED lines=20> */
[----:B---3--:R-:W-:Y:S01]  /*03e0*/  FADD R17, R23, R22 ;  /* 0x0000001617117221 */ /* 0x008fe20000000000 */
[----:B------:R0:W3:Y:S01]  /*03f0*/  LDG.E R15, desc[UR8][R20.64] ;  /* 0x00000008140f7981 */ /* 0x0000e2000c1e1900 */
[----:B------:R-:W-:-:S04]  /*0400*/  IMAD.WIDE R22, R10, 0x4, R20 ;  /* 0x000000040a167825 */ /* 0x000fc800078e0214 */
[----:B----4-:R-:W-:Y:S02]  /*0410*/  FADD R17, R17, R8 ;  /* 0x0000000811117221 */ /* 0x010fe40000000000 */
[----:B------:R1:W4:Y:S02]  /*0420*/  LDG.E R8, desc[UR8][R22.64] ;  /* 0x0000000816087981 */ /* 0x000324000c1e1900 */
[----:B0-----:R-:W-:Y:S01]  /*0430*/  FADD R20, R17, R18 ;  /* 0x0000001211147221 */ /* 0x001fe20000000000 */
[----:B-1----:R-:W-:-:S05]  /*0440*/  IMAD.WIDE R22, R10, 0x4, R22 ;  /* 0x000000040a167825 */ /* 0x002fca00078e0216 */
[----:B------:R-:W4:Y:S01]  /*0450*/  LDG.E R18, desc[UR8][R22.64] ;  /* 0x0000000816127981 */ /* 0x000f22000c1e1900 */
[----:B------:R-:W-:-:S06]  /*0460*/  IMAD.WIDE R16, R10, 0x4, R22 ;  /* 0x000000040a107825 */ /* 0x000fcc00078e0216 */
[----:B------:R-:W4:Y:S01]  /*0470*/  LDG.E R16, desc[UR8][R16.64] ;  /* 0x0000000810107981 */ /* 0x000f22000c1e1900 */
[----:B------:R-:W-:-:S04]  /*0480*/  FADD R9, R20, R9 ;  /* 0x0000000914097221 */ /* 0x000fc80000000000 */
[----:B------:R-:W-:-:S04]  /*0490*/  FADD R9, R9, R27 ;  /* 0x0000001b09097221 */ /* 0x000fc80000000000 */
[----:B------:R-:W-:-:S04]  /*04a0*/  FADD R26, R9, R26 ;  /* 0x0000001a091a7221 */ /* 0x000fc80000000000 */
[----:B------:R-:W-:-:S04]  /*04b0*/  FADD R25, R26, R25 ;  /* 0x000000191a197221 */ /* 0x000fc80000000000 */
[----:B------:R-:W-:Y:S01]  /*04c0*/  FADD R25, R25, R24 ;  /* 0x0000001819197221 */ /* 0x000fe20000000000 */
[----:B------:R-:W-:-:S03]  /*04d0*/  IADD3 R19, PT, PT, R19, 0x10, RZ ;  /* 0x0000001013137810 */ /* 0x000fc60007ffe0ff */
[----:B------:R-:W-:-:S04]  /*04e0*/  FADD R14, R25, R14 ;  /* 0x0000000e190e7221 */ /* 0x000fc80000000000 */
[----:B------:R-:W-:Y:S01]  /*04f0*/  FADD R29, R14, R29 ;  /* 0x0000001d0e1d7221 */ /* 0x000fe20000000000 */
[----:B------:R-:W-:Y:S02]  /*0500*/  ISETP.NE.AND P3, PT, R19, RZ, PT ;  /* 0x000000ff1300720c */ /* 0x000fe40003f65270 */
[----:B------:R-:W-:Y:S01]  /*0510*/  LEA R11, R10, R11, 0x4 ;  /* 0x0000000b0a0b7211 */ /* 0x000fe200078e20ff */
[----:B--2---:R-:W-:-:S04]  /*0520*/  FADD R28, R29, R28 ;  /* 0x0000001c1d1c7221 */ /* 0x004fc80000000000 */
[----:B---3--:R-:W-:-:S04]  /*0530*/  FADD R15, R28, R15 ;  /* 0x0000000f1c0f7221 */ /* 0x008fc80000000000 */
[----:B----4-:R-:W-:-:S04]  /*0540*/  FADD R15, R15, R8 ;  /* 0x000000080f0f7221 */ /* 0x010fc80000000000 */
[----:B------:R-:W-:-:S04]  /*0550*/  FADD R15, R15, R18 ;  /* 0x000000120f0f7221 */ /* 0x000fc80000000000 */
[----:B------:R-:W-:Y:S01]  /*0560*/  FADD R23, R15, R16 ;  /* 0x000000100f177221 */ /* 0x000fe20000000000 */
[----:B------:R-:W-:Y:S06]  /*0570*/  @P3 BRA `(.L_x_32) ;  /* 0xfffffffc00303947 */ /* 0x000fec000383ffff */
.L_x_31:
[----:B------:R-:W-:Y:S05]  /*0580*/  @!P2 BRA `(.L_x_33) ;  /* 0x0000000000e0a947 */ /* 0x000fea0003800000 */
[----:B------:R-:W-:Y:S01]  /*0590*/  LOP3.LUT P2, RZ, R2, 0x7, RZ, 0xc0, !PT ;  /* 0x0000000702ff7812 */ /* 0x000fe2000784c0ff */
[----:B------:R-:W-:-:S12]  /*05a0*/  @!P1 BRA `(.L_x_34) ;  /* 0x0000000000649947 */ /* 0x000fd80003800000 */
[----:B------:R-:W-:-:S04]  /*05b0*/  IMAD.WIDE R18, R11, 0x4, R12 ;  /* 0x000000040b127825 */ /* 0x000fc800078e020c */
[C---:B0-----:R-:W-:Y:S02]  /*05c0*/  IMAD.WIDE R8, R10.reuse, 0x4, R18 ;  /* 0x000000040a087825 */ /* 0x041fe400078e0212 */
        /* <DEDUP_REMOVED lines=23> */
.L_x_34:
[----:B------:R-:W-:Y:S05]  /*0740*/  @!P2 BRA `(.L_x_33) ;  /* 0x000000000070a947 */ /* 0x000fea0003800000 */
[----:B------:R-:W-:Y:S01]  /*0750*/  ISETP.NE.AND P2, PT, R6, RZ, PT ;  /* 0x000000ff0600720c */ /* 0x000fe20003f45270 */
[----:B------:R-:W-:-:S12]  /*0760*/  @!P0 BRA `(.L_x_35) ;  /* 0x0000000000348947 */ /* 0x000fd80003800000 */
[----:B------:R-:W-:-:S04]  /*0770*/  IMAD.WIDE R18, R11, 0x4, R12 ;  /* 0x000000040b127825 */ /* 0x000fc800078e020c */
[C---:B0-----:R-:W-:Y:S02]  /*0780*/  IMAD.WIDE R8, R10.reuse, 0x4, R18 ;  /* 0x000000040a087825 */ /* 0x041fe400078e0212 */
        /* <DEDUP_REMOVED lines=11> */
.L_x_35:
        /* <DEDUP_REMOVED lines=13> */
.L_x_33:
[----:B------:R-:W1:Y:S01]  /*0910*/  LDC R11, c[0x0][0x394] ;  /* 0x0000e500ff0b7b82 */ /* 0x000e620000000800 */
[----:B------:R-:W2:Y:S01]  /*0920*/  LDCU UR5, c[0x0][0x398] ;  /* 0x00007300ff0577ac */ /* 0x000ea20008000800 */
[----:B------:R-:W-:-:S06]  /*0930*/  UIADD3 UR4, UPT, UPT, UR4, 0x1, URZ ;  /* 0x0000000104047890 */ /* 0x000fcc000fffe0ff */
[----:B0-----:R-:W0:Y:S01]  /*0940*/  LDC.64 R8, c[0x0][0x388] ;  /* 0x0000e200ff087b82 */ /* 0x001e220000000a00 */
[----:B--2---:R-:W-:Y:S01]  /*0950*/  IMAD R5, R10, UR5, R5 ;  /* 0x000000050a057c24 */ /* 0x004fe2000f8e0205 */
[----:B-1----:R-:W-:Y:S01]  /*0960*/  ISETP.NE.AND P2, PT, R11, UR4, PT ;  /* 0x000000040b007c0c */ /* 0x002fe2000bf45270 */
[C---:B0-----:R-:W-:Y:S01]  /*0970*/  IMAD.WIDE R8, R0.reuse, 0x4, R8 ;  /* 0x0000000400087825 */ /* 0x041fe200078e0208 */
[----:B------:R-:W-:-:S04]  /*0980*/  IADD3 R0, PT, PT, R0, R10, RZ ;  /* 0x0000000a00007210 */ /* 0x000fc80007ffe0ff */
[----:B-----5:R0:W-:Y:S07]  /*0990*/  STG.E desc[UR8][R8.64], R23 ;  /* 0x0000001708007986 */ /* 0x0201ee000c101908 */
[----:B------:R-:W-:Y:S05]  /*09a0*/  @!P2 EXIT ;  /* 0x000000000000a94d */ /* 0x000fea0003800000 */
[----:B------:R-:W-:Y:S05]  /*09b0*/  BRA `(.L_x_36) ;  /* 0xfffffff400fc7947 */ /* 0x000fea000383ffff */
.L_x_30:
[----:B------:R-:W-:Y:S02]  /*09c0*/  UISETP.GE.U32.AND UP0, UPT, UR5, 0x10, UPT ;  /* 0x000000100500788c */ /* 0x000fe4000bf06070 */
[----:B------:R-:W-:-:S06]  /*09d0*/  ULOP3.LUT UR6, UR5, 0xf, URZ, 0xc0, !UPT ;  /* 0x0000000f05067892 */ /* 0x000fcc000f8ec0ff */
[----:B------:R-:W-:Y:S01]  /*09e0*/  ISETP.NE.AND P0, PT, RZ, UR6, PT ;  /* 0x00000006ff007c0c */ /* 0x000fe2000bf05270 */
[----:B------:R-:W-:-:S12]  /*09f0*/  BRA.U !UP0, `(.L_x_37) ;  /* 0x0000000508247547 */ /* 0x000fd8000b800000 */
[----:B------:R-:W-:Y:S01]  /*0a00*/  ULOP3.LUT UR7, UR5, 0xfffffff0, URZ, 0xc0, !UPT ;  /* 0xfffffff005077892 */ /* 0x000fe2000f8ec0ff */
[----:B------:R-:W-:-:S11]  /*0a10*/  UMOV UR4, URZ ;  /* 0x000000ff00047c82 */ /* 0x000fd60008000000 */
.L_x_38:
[----:B0-----:R-:W0:Y:S08]  /*0a20*/  LDC.64 R4, c[0x0][0x380] ;  /* 0x0000e000ff047b82 */ /* 0x001e300000000a00 */
[----:B------:R-:W1:Y:S08]  /*0a30*/  LDC.64 R6, c[0x0][0x388] ;  /* 0x0000e200ff067b82 */ /* 0x000e700000000a00 */
[----:B------:R-:W2:Y:S01]  /*0a40*/  LDC R3, c[0x0][0x390] ;  /* 0x0000e400ff037b82 */ /* 0x000ea20000000800 */
[----:B0-----:R-:W-:-:S05]  /*0a50*/  IMAD.WIDE R4, R0, 0x4, R4 ;  /* 0x0000000400047825 */ /* 0x001fca00078e0204 */
[----:B------:R-:W3:Y:S01]  /*0a60*/  LDG.E R19, desc[UR8][R4.64] ;  /* 0x0000000804137981 */ /* 0x000ee2000c1e1900 */
[----:B-1----:R-:W-:-:S04]  /*0a70*/  IMAD.WIDE R6, R0, 0x4, R6 ;  /* 0x0000000400067825 */ /* 0x002fc800078e0206 */
[C---:B--2---:R-:W-:Y:S01]  /*0a80*/  IMAD.WIDE R8, R3.reuse, 0x4, R4 ;  /* 0x0000000403087825 */ /* 0x044fe200078e0204 */
[----:B---3--:R0:W-:Y:S04]  /*0a90*/  STG.E desc[UR8][R6.64], R19 ;  /* 0x0000001306007986 */ /* 0x0081e8000c101908 */
[----:B------:R-:W2:Y:S01]  /*0aa0*/  LDG.E R21, desc[UR8][R8.64] ;  /* 0x0000000808157981 */ /* 0x000ea2000c1e1900 */
[----:B------:R-:W-:-:S04]  /*0ab0*/  IMAD.WIDE R10, R3, 0x4, R6 ;  /* 0x00000004030a7825 */ /* 0x000fc800078e0206 */
[C---:B------:R-:W-:Y:S01]  /*0ac0*/  IMAD.WIDE R12, R3.reuse, 0x4, R8 ;  /* 0x00000004030c7825 */ /* 0x040fe200078e0208 */
[----:B--2---:R1:W-:Y:S04]  /*0ad0*/  STG.E desc[UR8][R10.64], R21 ;  /* 0x000000150a007986 */ /* 0x0043e8000c101908 */
[----:B------:R-:W2:Y:S01]  /*0ae0*/  LDG.E R23, desc[UR8][R12.64] ;  /* 0x000000080c177981 */ /* 0x000ea2000c1e1900 */
[----:B------:R-:W-:-:S04]  /*0af0*/  IMAD.WIDE R4, R3, 0x4, R10 ;  /* 0x0000000403047825 */ /* 0x000fc800078e020a */
[C---:B------:R-:W-:Y:S01]  /*0b00*/  IMAD.WIDE R14, R3.reuse, 0x4, R12 ;  /* 0x00000004030e7825 */ /* 0x040fe200078e020c */
[----:B--2---:R2:W-:Y:S04]  /*0b10*/  STG.E desc[UR8][R4.64], R23 ;  /* 0x0000001704007986 */ /* 0x0045e8000c101908 */
[----:B------:R-:W3:Y:S01]  /*0b20*/  LDG.E R25, desc[UR8][R14.64] ;  /* 0x000000080e197981 */ /* 0x000ee2000c1e1900 */
[----:B------:R-:W-:-:S04]  /*0b30*/  IMAD.WIDE R16, R3, 0x4, R4 ;  /* 0x0000000403107825 */ /* 0x000fc800078e0204 */
[C---:B0-----:R-:W-:Y:S01]  /*0b40*/  IMAD.WIDE R6, R3.reuse, 0x4, R14 ;  /* 0x0000000403067825 */ /* 0x041fe200078e020e */
[----:B---3--:R0:W-:Y:S04]  /*0b50*/  STG.E desc[UR8][R16.64], R25 ;  /* 0x0000001910007986 */ /* 0x0081e8000c101908 */
[----:B------:R-:W3:Y:S01]  /*0b60*/  LDG.E R19, desc[UR8][R6.64] ;  /* 0x0000000806137981 */ /* 0x000ee2000c1e1900 */
[----:B------:R-:W-:-:S04]  /*0b70*/  IMAD.WIDE R8, R3, 0x4, R16 ;  /* 0x0000000403087825 */ /* 0x000fc800078e0210 */
[C---:B-1----:R-:W-:Y:S01]  /*0b80*/  IMAD.WIDE R10, R3.reuse, 0x4, R6 ;  /* 0x00000004030a7825 */ /* 0x042fe200078e0206 */
[----:B---3--:R1:W-:Y:S04]  /*0b90*/  STG.E desc[UR8][R8.64], R19 ;  /* 0x0000001308007986 */ /* 0x0083e8000c101908 */
[----:B------:R-:W3:Y:S01]  /*0ba0*/  LDG.E R21, desc[UR8][R10.64] ;  /* 0x000000080a157981 */ /* 0x000ee2000c1e1900 */
[----:B------:R-:W-:-:S04]  /*0bb0*/  IMAD.WIDE R12, R3, 0x4, R8 ;  /* 0x00000004030c7825 */ /* 0x000fc800078e0208 */
[C---:B--2---:R-:W-:Y:S01]  /*0bc0*/  IMAD.WIDE R4, R3.reuse, 0x4, R10 ;  /* 0x0000000403047825 */ /* 0x044fe200078e020a */
[----:B---3--:R2:W-:Y:S04]  /*0bd0*/  STG.E desc[UR8][R12.64], R21 ;  /* 0x000000150c007986 */ /* 0x0085e8000c101908 */
        /* <DEDUP_REMOVED lines=35> */
[----:B---3--:R0:W-:Y:S05]  /*0e10*/  STG.E desc[UR8][R6.64], R23 ;  /* 0x0000001706007986 */ /* 0x0081ea000c101908 */
[----:B------:R-:W2:Y:S01]  /*0e20*/  LDG.E R9, desc[UR8][R8.64] ;  /* 0x0000000808097981 */ /* 0x000ea2000c1e1900 */
[C---:B------:R-:W-:Y:S01]  /*0e30*/  IMAD.WIDE R10, R3.reuse, 0x4, R6 ;  /* 0x00000004030a7825 */ /* 0x040fe200078e0206 */
[----:B------:R-:W-:Y:S01]  /*0e40*/  UIADD3 UR4, UPT, UPT, UR4, 0x10, URZ ;  /* 0x0000001004047890 */ /* 0x000fe2000fffe0ff */
[----:B------:R-:W-:-:S03]  /*0e50*/  LEA R0, R3, R0, 0x4 ;  /* 0x0000000003007211 */ /* 0x000fc600078e20ff */
[----:B------:R-:W-:Y:S01]  /*0e60*/  UISETP.NE.AND UP0, UPT, UR4, UR7, UPT ;  /* 0x000000070400728c */ /* 0x000fe2000bf05270 */
[----:B--2---:R0:W-:Y:S08]  /*0e70*/  STG.E desc[UR8][R10.64], R9 ;  /* 0x000000090a007986 */ /* 0x0041f0000c101908 */
[----:B------:R-:W-:Y:S05]  /*0e80*/  BRA.U UP0, `(.L_x_38) ;  /* 0xfffffff900e47547 */ /* 0x000fea000b83ffff */
.L_x_37:
[----:B------:R-:W-:Y:S05]  /*0e90*/  @!P0 EXIT ;  /* 0x000000000000894d */ /* 0x000fea0003800000 */
[----:B------:R-:W-:Y:S02]  /*0ea0*/  UISETP.GE.U32.AND UP0, UPT, UR6, 0x8, UPT ;  /* 0x000000080600788c */ /* 0x000fe4000bf06070 */
[----:B------:R-:W-:-:S06]  /*0eb0*/  ULOP3.LUT UR4, UR5, 0x7, URZ, 0xc0, !UPT ;  /* 0x0000000705047892 */ /* 0x000fcc000f8ec0ff */
[----:B------:R-:W-:Y:S01]  /*0ec0*/  ISETP.NE.AND P0, PT, RZ, UR4, PT ;  /* 0x00000004ff007c0c */ /* 0x000fe2000bf05270 */
[----:B------:R-:W-:-:S12]  /*0ed0*/  BRA.U !UP0, `(.L_x_39) ;  /* 0x0000000108907547 */ /* 0x000fd8000b800000 */
[----:B------:R-:W1:Y:S08]  /*0ee0*/  LDC.64 R4, c[0x0][0x380] ;  /* 0x0000e000ff047b82 */ /* 0x000e700000000a00 */
[----:B0-----:R-:W0:Y:S08]  /*0ef0*/  LDC.64 R6, c[0x0][0x388] ;  /* 0x0000e200ff067b82 */ /* 0x001e300000000a00 */
[----:B------:R-:W2:Y:S01]  /*0f00*/  LDC R3, c[0x0][0x390] ;  /* 0x0000e400ff037b82 */ /* 0x000ea20000000800 */
[----:B-1----:R-:W-:-:S05]  /*0f10*/  IMAD.WIDE R4, R0, 0x4, R4 ;  /* 0x0000000400047825 */ /* 0x002fca00078e0204 */
[----:B------:R-:W3:Y:S01]  /*0f20*/  LDG.E R19, desc[UR8][R4.64] ;  /* 0x0000000804137981 */ /* 0x000ee2000c1e1900 */
[----:B0-----:R-:W-:-:S04]  /*0f30*/  IMAD.WIDE R6, R0, 0x4, R6 ;  /* 0x0000000400067825 */ /* 0x001fc800078e0206 */
        /* <DEDUP_REMOVED lines=22> */
[----:B------:R-:W2:Y:S01]  /*10a0*/  LDG.E R23, desc[UR8][R4.64] ;  /* 0x0000000804177981 */ /* 0x000ea2000c1e1900 */
[----:B------:R-:W-:-:S04]  /*10b0*/  IMAD.WIDE R14, R3, 0x4, R12 ;  /* 0x00000004030e7825 */ /* 0x000fc800078e020c */
[C---:B0-----:R-:W-:Y:S01]  /*10c0*/  IMAD.WIDE R16, R3.reuse, 0x4, R4 ;  /* 0x0000000403107825 */ /* 0x041fe200078e0204 */
[----:B--2---:R1:W-:Y:S05]  /*10d0*/  STG.E desc[UR8][R14.64], R23 ;  /* 0x000000170e007986 */ /* 0x0043ea000c101908 */
[----:B------:R-:W2:Y:S01]  /*10e0*/  LDG.E R17, desc[UR8][R16.64] ;  /* 0x0000000810117981 */ /* 0x000ea2000c1e1900 */
[C---:B------:R-:W-:Y:S01]  /*10f0*/  IMAD.WIDE R6, R3.reuse, 0x4, R14 ;  /* 0x0000000403067825 */ /* 0x040fe200078e020e */
[----:B------:R-:W-:-:S04]  /*1100*/  LEA R0, R3, R0, 0x3 ;  /* 0x0000000003007211 */ /* 0x000fc800078e18ff */
[----:B--2---:R1:W-:Y:S03]  /*1110*/  STG.E desc[UR8][R6.64], R17 ;  /* 0x0000001106007986 */ /* 0x0043e6000c101908 */
.L_x_39:
[----:B------:R-:W-:Y:S05]  /*1120*/  @!P0 EXIT ;  /* 0x000000000000894d */ /* 0x000fea0003800000 */
[----:B------:R-:W-:Y:S02]  /*1130*/  UISETP.GE.U32.AND UP0, UPT, UR4, 0x4, UPT ;  /* 0x000000040400788c */ /* 0x000fe4000bf06070 */
[----:B------:R-:W-:-:S06]  /*1140*/  ULOP3.LUT UR5, UR5, 0x3, URZ, 0xc0, !UPT ;  /* 0x0000000305057892 */ /* 0x000fcc000f8ec0ff */
[----:B------:R-:W-:Y:S01]  /*1150*/  ISETP.NE.AND P0, PT, RZ, UR5, PT ;  /* 0x00000005ff007c0c */ /* 0x000fe2000bf05270 */
[----:B------:R-:W-:-:S12]  /*1160*/  BRA.U !UP0, `(.L_x_40) ;  /* 0x0000000108507547 */ /* 0x000fd8000b800000 */
[----:B------:R-:W2:Y:S08]  /*1170*/  LDC.64 R2, c[0x0][0x380] ;  /* 0x0000e000ff027b82 */ /* 0x000eb00000000a00 */
[----:B------:R-:W3:Y:S08]  /*1180*/  LDC.64 R4, c[0x0][0x388] ;  /* 0x0000e200ff047b82 */ /* 0x000ef00000000a00 */
[----:B01----:R-:W0:Y:S01]  /*1190*/  LDC R23, c[0x0][0x390] ;  /* 0x0000e400ff177b82 */ /* 0x003e220000000800 */
[----:B--2---:R-:W-:-:S05]  /*11a0*/  IMAD.WIDE R2, R0, 0x4, R2 ;  /* 0x0000000400027825 */ /* 0x004fca00078e0202 */
[----:B------:R-:W2:Y:S01]  /*11b0*/  LDG.E R17, desc[UR8][R2.64] ;  /* 0x0000000802117981 */ /* 0x000ea2000c1e1900 */
[----:B---3--:R-:W-:-:S04]  /*11c0*/  IMAD.WIDE R4, R0, 0x4, R4 ;  /* 0x0000000400047825 */ /* 0x008fc800078e0204 */
[C---:B0-----:R-:W-:Y:S01]  /*11d0*/  IMAD.WIDE R6, R23.reuse, 0x4, R2 ;  /* 0x0000000417067825 */ /* 0x041fe200078e0202 */
[----:B--2---:R2:W-:Y:S04]  /*11e0*/  STG.E desc[UR8][R4.64], R17 ;  /* 0x0000001104007986 */ /* 0x0045e8000c101908 */
[----:B------:R-:W3:Y:S01]  /*11f0*/  LDG.E R19, desc[UR8][R6.64] ;  /* 0x0000000806137981 */ /* 0x000ee2000c1e1900 */
[----:B------:R-:W-:-:S04]  /*1200*/  IMAD.WIDE R8, R23, 0x4, R4 ;  /* 0x0000000417087825 */ /* 0x000fc800078e0204 */
[C---:B------:R-:W-:Y:S01]  /*1210*/  IMAD.WIDE R10, R23.reuse, 0x4, R6 ;  /* 0x00000004170a7825 */ /* 0x040fe200078e0206 */
[----:B---3--:R2:W-:Y:S04]  /*1220*/  STG.E desc[UR8][R8.64], R19 ;  /* 0x0000001308007986 */ /* 0x0085e8000c101908 */
[----:B------:R-:W3:Y:S01]  /*1230*/  LDG.E R21, desc[UR8][R10.64] ;  /* 0x000000080a157981 */ /* 0x000ee2000c1e1900 */
[----:B------:R-:W-:-:S04]  /*1240*/  IMAD.WIDE R2, R23, 0x4, R8 ;  /* 0x0000000417027825 */ /* 0x000fc800078e0208 */
[C---:B------:R-:W-:Y:S01]  /*1250*/  IMAD.WIDE R12, R23.reuse, 0x4, R10 ;  /* 0x00000004170c7825 */ /* 0x040fe200078e020a */
[----:B---3--:R2:W-:Y:S05]  /*1260*/  STG.E desc[UR8][R2.64], R21 ;  /* 0x0000001502007986 */ /* 0x0085ea000c101908 */
[----:B------:R-:W3:Y:S01]  /*1270*/  LDG.E R13, desc[UR8][R12.64] ;  /* 0x000000080c0d7981 */ /* 0x000ee2000c1e1900 */
[C---:B------:R-:W-:Y:S01]  /*1280*/  IMAD.WIDE R14, R23.reuse, 0x4, R2 ;  /* 0x00000004170e7825 */ /* 0x040fe200078e0202 */
[----:B------:R-:W-:-:S04]  /*1290*/  LEA R0, R23, R0, 0x2 ;  /* 0x0000000017007211 */ /* 0x000fc800078e10ff */
[----:B---3--:R2:W-:Y:S03]  /*12a0*/  STG.E desc[UR8][R14.64], R13 ;  /* 0x0000000d0e007986 */ /* 0x0085e6000c101908 */
.L_x_40:
[----:B------:R-:W-:Y:S05]  /*12b0*/  @!P0 EXIT ;  /* 0x000000000000894d */ /* 0x000fea0003800000 */
[----:B--2---:R-:W2:Y:S01]  /*12c0*/  LDC.64 R2, c[0x0][0x380] ;  /* 0x0000e000ff027b82 */ /* 0x004ea20000000a00 */
[----:B------:R-:W3:Y:S01]  /*12d0*/  LDCU UR6, c[0x0][0x390] ;  /* 0x00007200ff0677ac */ /* 0x000ee20008000800 */
[----:B------:R-:W-:-:S06]  /*12e0*/  UMOV UR4, URZ ;  /* 0x000000ff00047c82 */ /* 0x000fcc0008000000 */
[----:B01----:R-:W0:Y:S02]  /*12f0*/  LDC.64 R6, c[0x0][0x388] ;  /* 0x0000e200ff067b82 */ /* 0x003e240000000a00 */
.L_x_41:
[----:B-12---:R-:W-:-:S06]  /*1300*/  IMAD.WIDE R4, R0, 0x4, R2 ;  /* 0x0000000400047825 */ /* 0x006fcc00078e0202 */
[----:B------:R-:W2:Y:S01]  /*1310*/  LDG.E R5, desc[UR8][R4.64] ;  /* 0x0000000804057981 */ /* 0x000ea2000c1e1900 */
[C---:B0-----:R-:W-:Y:S01]  /*1320*/  IMAD.WIDE R8, R0.reuse, 0x4, R6 ;  /* 0x0000000400087825 */ /* 0x041fe200078e0206 */
[----:B------:R-:W-:Y:S01]  /*1330*/  UIADD3 UR4, UPT, UPT, UR4, 0x1, URZ ;  /* 0x0000000104047890 */ /* 0x000fe2000fffe0ff */
[----:B---3--:R-:W-:-:S03]  /*1340*/  IADD3 R0, PT, PT, R0, UR6, RZ ;  /* 0x0000000600007c10 */ /* 0x008fc6000fffe0ff */
[----:B------:R-:W-:Y:S01]  /*1350*/  UISETP.NE.AND UP0, UPT, UR4, UR5, UPT ;  /* 0x000000050400728c */ /* 0x000fe2000bf05270 */
[----:B--2---:R1:W-:Y:S08]  /*1360*/  STG.E desc[UR8][R8.64], R5 ;  /* 0x0000000508007986 */ /* 0x0043f0000c101908 */
[----:B------:R-:W-:Y:S05]  /*1370*/  BRA.U UP0, `(.L_x_41) ;  /* 0xfffffffd00e07547 */ /* 0x000fea000b83ffff */
[----:B------:R-:W-:Y:S05]  /*1380*/  EXIT ;  /* 0x000000000000794d */ /* 0x000fea0003800000 */
.L_x_42:
        /* <DEDUP_REMOVED lines=15> */
.L_x_72:


//--------------------- .text._Z39detranspose_from_xGPU_and_weight_kernelPKfS0_Pfjj --------------------------
	.section	.text._Z39detranspose_from_xGPU_and_weight_kernelPKfS0_Pfjj,"ax",@progbits
	.align	128
        .global         _Z39detranspose_from_xGPU_and_weight_kernelPKfS0_Pfjj
        .type           _Z39detranspose_from_xGPU_and_weight_kernelPKfS0_Pfjj,@function
        .size           _Z39detranspose_from_xGPU_and_weight_kernelPKfS0_Pfjj,(.L_x_73 - _Z39detranspose_from_xGPU_and_weight_kernelPKfS0_Pfjj)
        .other          _Z39detranspose_from_xGPU_and_weight_kernelPKfS0_Pfjj,@"STO_CUDA_ENTRY STV_DEFAULT"
_Z39detranspose_from_xGPU_and_weight_kernelPKfS0_Pfjj:
.text._Z39detranspose_from_xGPU_and_weight_kernelPKfS0_Pfjj:
[----:B------:R-:W-:Y:S01]  /*0000*/  LDC R1, c[0x0][0x37c] ;  /* 0x0000df00ff017b82 */ /* 0x000fe20000000800 */
[----:B------:R-:W0:Y:S07]  /*0010*/  S2R R9, SR_TID.X ;  /* 0x0000000000097919 */ /* 0x000e2e0000002100 */
[----:B------:R-:W0:Y:S01]  /*0020*/  S2UR UR6, SR_CTAID.X ;  /* 0x00000000000679c3 */ /* 0x000e220000002500 */
[----:B------:R-:W1:Y:S07]  /*0030*/  LDCU.64 UR4, c[0x0][0x358] ;  /* 0x00006b00ff0477ac */ /* 0x000e6e0008000a00 */
[----:B------:R-:W0:Y:S08]  /*0040*/  LDC.64 R10, c[0x0][0x398] ;  /* 0x0000e600ff0a7b82 */ /* 0x000e300000000a00 */
[----:B------:R-:W2:Y:S08]  /*0050*/  LDC.64 R2, c[0x0][0x380] ;  /* 0x0000e000ff027b82 */ /* 0x000eb00000000a00 */
[----:B------:R-:W3:Y:S01]  /*0060*/  LDC.64 R4, c[0x0][0x388] ;  /* 0x0000e200ff047b82 */ /* 0x000ee20000000a00 */
[----:B0-----:R-:W-:-:S05]  /*0070*/  IMAD R0, R11, UR6, R9 ;  /* 0x000000060b007c24 */ /* 0x001fca000f8e0209 */
[----:B------:R-:W-:Y:S01]  /*0080*/  SHF.L.U32 R7, R0, 0x1, RZ ;  /* 0x0000000100077819 */ /* 0x000fe200000006ff */
[----:B--2---:R-:W-:-:S06]  /*0090*/  IMAD.WIDE.U32 R2, R9, 0x4, R2 ;  /* 0x0000000409027825 */ /* 0x004fcc00078e0002 */
[----:B-1----:R-:W2:Y:S01]  /*00a0*/  LDG.E R2, desc[UR4][R2.64] ;  /* 0x0000000402027981 */ /* 0x002ea2000c1e1900 */
[----:B---3--:R-:W-:Y:S02]  /*00b0*/  IMAD.WIDE R4, R7, 0x4, R4 ;  /* 0x0000000407047825 */ /* 0x008fe400078e0204 */
[----:B------:R-:W0:Y:S03]  /*00c0*/  LDC.64 R6, c[0x0][0x390] ;  /* 0x0000e400ff067b82 */ /* 0x000e260000000a00 */
[----:B------:R-:W2:Y:S01]  /*00d0*/  LDG.E R11, desc[UR4][R4.64] ;  /* 0x00000004040b7981 */ /* 0x000ea2000c1e1900 */
[----:B------:R-:W-:-:S05]  /*00e0*/  IMAD R0, R9, R10, UR6 ;  /* 0x0000000609007e24 */ /* 0x000fca000f8e020a */
[----:B------:R-:W-:-:S05]  /*00f0*/  SHF.L.U32 R9, R0, 0x1, RZ ;  /* 0x0000000100097819 */ /* 0x000fca00000006ff */
[----:B0-----:R-:W-:-:S04]  /*0100*/  IMAD.WIDE R6, R9, 0x4, R6 ;  /* 0x0000000409067825 */ /* 0x001fc800078e0206 */
[----:B--2---:R-:W-:-:S05]  /*0110*/  FMUL R11, R2, R11 ;  /* 0x0000000b020b7220 */ /* 0x004fca0000400000 */
[----:B------:R-:W-:Y:S04]  /*0120*/  STG.E desc[UR4][R6.64], R11 ;  /* 0x0000000b06007986 */ /* 0x000fe8000c101904 */
[----:B------:R-:W2:Y:S02]  /*0130*/  LDG.E R9, desc[UR4][R4.64+0x4] ;  /* 0x0000040404097981 */ /* 0x000ea4000c1e1900 */
[----:B--2---:R-:W-:-:S05]  /*0140*/  FMUL R9, R2, R9 ;  /* 0x0000000902097220 */ /* 0x004fca0000400000 */
[----:B------:R-:W-:Y:S01]  /*0150*/  STG.E desc[UR4][R6.64+0x4], R9 ;  /* 0x0000040906007986 */ /* 0x000fe2000c101904 */
[----:B------:R-:W-:Y:S05]  /*0160*/  EXIT ;  /* 0x000000000000794d */ /* 0x000fea0003800000 */
.L_x_43:
        /* <DEDUP_REMOVED lines=9> */
.L_x_73:


//--------------------- .text._Z28detranspose_from_xGPU_kernelPK6float2PS_jj --------------------------
	.section	.text._Z28detranspose_from_xGPU_kernelPK6float2PS_jj,"ax",@progbits
	.align	128
        .global         _Z28detranspose_from_xGPU_kernelPK6float2PS_jj
        .type           _Z28detranspose_from_xGPU_kernelPK6float2PS_jj,@function
        .size           _Z28detranspose_from_xGPU_kernelPK6float2PS_jj,(.L_x_74 - _Z28detranspose_from_xGPU_kernelPK6float2PS_jj)
        .other          _Z28detranspose_from_xGPU_kernelPK6float2PS_jj,@"STO_CUDA_ENTRY STV_DEFAULT"
_Z28detranspose_from_xGPU_kernelPK6float2PS_jj:
.text._Z28detranspose_from_xGPU_kernelPK6float2PS_jj:
[----:B------:R-:W-:Y:S01]  /*0000*/  LDC R1, c[0x0][0x37c] ;  /* 0x0000df00ff017b82 */ /* 0x000fe20000000800 */
[----:B------:R-:W0:Y:S07]  /*0010*/  S2R R7, SR_TID.X ;  /* 0x0000000000077919 */ /* 0x000e2e0000002100 */
[----:B------:R-:W0:Y:S01]  /*0020*/  S2UR UR6, SR_CTAID.X ;  /* 0x00000000000679c3 */ /* 0x000e220000002500 */
[----:B------:R-:W1:Y:S07]  /*0030*/  LDCU.64 UR4, c[0x0][0x358] ;  /* 0x00006b00ff0477ac */ /* 0x000e6e0008000a00 */
[----:B------:R-:W0:Y:S08]  /*0040*/  LDC.64 R8, c[0x0][0x390] ;  /* 0x0000e400ff087b82 */ /* 0x000e300000000a00 */
[----:B------:R-:W2:Y:S01]  /*0050*/  LDC.64 R4, c[0x0][0x380] ;  /* 0x0000e000ff047b82 */ /* 0x000ea20000000a00 */
[----:B0-----:R-:W-:-:S04]  /*0060*/  IMAD R3, R9, UR6, R7 ;  /* 0x0000000609037c24 */ /* 0x001fc8000f8e0207 */
[----:B--2---:R-:W-:-:S03]  /*0070*/  IMAD.WIDE.U32 R4, R3, 0x8, R4 ;  /* 0x0000000803047825 */ /* 0x004fc600078e0004 */
[----:B------:R-:W0:Y:S03]  /*0080*/  LDC.64 R2, c[0x0][0x388] ;  /* 0x0000e200ff027b82 */ /* 0x000e260000000a00 */
[----:B-1----:R-:W2:Y:S01]  /*0090*/  LDG.E.64 R4, desc[UR4][R4.64] ;  /* 0x0000000404047981 */ /* 0x002ea2000c1e1b00 */
[----:B------:R-:W-:-:S04]  /*00a0*/  IMAD R7, R7, R8, UR6 ;  /* 0x0000000607077e24 */ /* 0x000fc8000f8e0208 */
[----:B0-----:R-:W-:-:S05]  /*00b0*/  IMAD.WIDE.U32 R2, R7, 0x8, R2 ;  /* 0x0000000807027825 */ /* 0x001fca00078e0002 */
[----:B--2---:R-:W-:Y:S01]  /*00c0*/  STG.E.64 desc[UR4][R2.64], R4 ;  /* 0x0000000402007986 */ /* 0x004fe2000c101b04 */
[----:B------:R-:W-:Y:S05]  /*00d0*/  EXIT ;  /* 0x000000000000794d */ /* 0x000fea0003800000 */
.L_x_44:
        /* <DEDUP_REMOVED lines=10> */
.L_x_74:


//--------------------- .text._Z35transpose_to_xGPU_and_weight_kernelPKfS0_Pfjj --------------------------
	.section	.text._Z35transpose_to_xGPU_and_weight_kernelPKfS0_Pfjj,"ax",@progbits
	.align	128
        .global         _Z35transpose_to_xGPU_and_weight_kernelPKfS0_Pfjj
        .type           _Z35transpose_to_xGPU_and_weight_kernelPKfS0_Pfjj,@function
        .size           _Z35transpose_to_xGPU_and_weight_kernelPKfS0_Pfjj,(.L_x_75 - _Z35transpose_to_xGPU_and_weight_kernelPKfS0_Pfjj)
        .other          _Z35transpose_to_xGPU_and_weight_kernelPKfS0_Pfjj,@"STO_CUDA_ENTRY STV_DEFAULT"
_Z35transpose_to_xGPU_and_weight_kernelPKfS0_Pfjj:
.text._Z35transpose_to_xGPU_and_weight_kernelPKfS0_Pfjj:
[----:B------:R-:W-:Y:S01]  /*0000*/  LDC R1, c[0x0][0x37c] ;  /* 0x0000df00ff017b82 */ /* 0x000fe20000000800 */
[----:B------:R-:W0:Y:S07]  /*0010*/  S2R R9, SR_TID.X ;  /* 0x0000000000097919 */ /* 0x000e2e0000002100 */
[----:B------:R-:W0:Y:S01]  /*0020*/  S2UR UR6, SR_CTAID.X ;  /* 0x00000000000679c3 */ /* 0x000e220000002500 */
[----:B------:R-:W1:Y:S07]  /*0030*/  LDCU.64 UR4, c[0x0][0x358] ;  /* 0x00006b00ff0477ac */ /* 0x000e6e0008000a00 */
[----:B------:R-:W0:Y:S08]  /*0040*/  LDC.64 R10, c[0x0][0x398] ;  /* 0x0000e600ff0a7b82 */ /* 0x000e300000000a00 */
[----:B------:R-:W2:Y:S08]  /*0050*/  LDC.64 R2, c[0x0][0x380] ;  /* 0x0000e000ff027b82 */ /* 0x000eb00000000a00 */
[----:B------:R-:W3:Y:S01]  /*0060*/  LDC.64 R4, c[0x0][0x388] ;  /* 0x0000e200ff047b82 */ /* 0x000ee20000000a00 */
[----:B0-----:R-:W-:-:S05]  /*0070*/  IMAD R0, R9, R11, UR6 ;  /* 0x0000000609007e24 */ /* 0x001fca000f8e020b */
[----:B------:R-:W-:Y:S01]  /*0080*/  SHF.L.U32 R7, R0, 0x1, RZ ;  /* 0x0000000100077819 */ /* 0x000fe200000006ff */
[----:B--2---:R-:W-:-:S06]  /*0090*/  IMAD.WIDE.U32 R2, R9, 0x4, R2 ;  /* 0x0000000409027825 */ /* 0x004fcc00078e0002 */
[----:B-1----:R-:W2:Y:S01]  /*00a0*/  LDG.E R2, desc[UR4][R2.64] ;  /* 0x0000000402027981 */ /* 0x002ea2000c1e1900 */
[----:B---3--:R-:W-:Y:S02]  /*00b0*/  IMAD.WIDE R4, R7, 0x4, R4 ;  /* 0x0000000407047825 */ /* 0x008fe400078e0204 */
[----:B------:R-:W0:Y:S03]  /*00c0*/  LDC.64 R6, c[0x0][0x390] ;  /* 0x0000e400ff067b82 */ /* 0x000e260000000a00 */
[----:B------:R-:W2:Y:S01]  /*00d0*/  LDG.E R11, desc[UR4][R4.64] ;  /* 0x00000004040b7981 */ /* 0x000ea2000c1e1900 */
[----:B------:R-:W-:-:S05]  /*00e0*/  IMAD R0, R10, UR6, R9 ;  /* 0x000000060a007c24 */ /* 0x000fca000f8e0209 */
        /* <DEDUP_REMOVED lines=8> */
.L_x_45:
        /* <DEDUP_REMOVED lines=9> */
.L_x_75:


//--------------------- .text._Z24transpose_to_xGPU_kernelPK6float2PS_jj --------------------------
	.section	.text._Z24transpose_to_xGPU_kernelPK6float2PS_jj,"ax",@progbits
	.align	128
        .global         _Z24transpose_to_xGPU_kernelPK6float2PS_jj
        .type           _Z24transpose_to_xGPU_kernelPK6float2PS_jj,@function
        .size           _Z24transpose_to_xGPU_kernelPK6float2PS_jj,(.L_x_76 - _Z24transpose_to_xGPU_kernelPK6float2PS_jj)
        .other          _Z24transpose_to_xGPU_kernelPK6float2PS_jj,@"STO_CUDA_ENTRY STV_DEFAULT"
_Z24transpose_to_xGPU_kernelPK6float2PS_jj:
.text._Z24transpose_to_xGPU_kernelPK6float2PS_jj:
[----:B------:R-:W-:Y:S01]  /*0000*/  LDC R1, c[0x0][0x37c] ;  /* 0x0000df00ff017b82 */ /* 0x000fe20000000800 */
[----:B------:R-:W0:Y:S07]  /*0010*/  S2R R7, SR_TID.X ;  /* 0x0000000000077919 */ /* 0x000e2e0000002100 */
[----:B------:R-:W0:Y:S01]  /*0020*/  S2UR UR6, SR_CTAID.X ;  /* 0x00000000000679c3 */ /* 0x000e220000002500 */
[----:B------:R-:W1:Y:S07]  /*0030*/  LDCU.64 UR4, c[0x0][0x358] ;  /* 0x00006b00ff0477ac */ /* 0x000e6e0008000a00 */
[----:B------:R-:W0:Y:S08]  /*0040*/  LDC.64 R8, c[0x0][0x390] ;  /* 0x0000e400ff087b82 */ /* 0x000e300000000a00 */
[----:B------:R-:W2:Y:S01]  /*0050*/  LDC.64 R4, c[0x0][0x380] ;  /* 0x0000e000ff047b82 */ /* 0x000ea20000000a00 */
[----:B0-----:R-:W-:-:S04]  /*0060*/  IMAD R3, R7, R9, UR6 ;  /* 0x0000000607037e24 */ /* 0x001fc8000f8e0209 */
[----:B--2---:R-:W-:-:S03]  /*0070*/  IMAD.WIDE.U32 R4, R3, 0x8, R4 ;  /* 0x0000000803047825 */ /* 0x004fc600078e0004 */
[----:B------:R-:W0:Y:S03]  /*0080*/  LDC.64 R2, c[0x0][0x388] ;  /* 0x0000e200ff027b82 */ /* 0x000e260000000a00 */
[----:B-1----:R-:W2:Y:S01]  /*0090*/  LDG.E.64 R4, desc[UR4][R4.64] ;  /* 0x0000000404047981 */ /* 0x002ea2000c1e1b00 */
[----:B------:R-:W-:-:S04]  /*00a0*/  IMAD R7, R8, UR6, R7 ;  /* 0x0000000608077c24 */ /* 0x000fc8000f8e0207 */
[----:B0-----:R-:W-:-:S05]  /*00b0*/  IMAD.WIDE.U32 R2, R7, 0x8, R2 ;  /* 0x0000000807027825 */ /* 0x001fca00078e0002 */
[----:B--2---:R-:W-:Y:S01]  /*00c0*/  STG.E.64 desc[UR4][R2.64], R4 ;  /* 0x0000000402007986 */ /* 0x004fe2000c101b04 */
[----:B------:R-:W-:Y:S05]  /*00d0*/  EXIT ;  /* 0x000000000000794d */ /* 0x000fea0003800000 */
.L_x_46:
        /* <DEDUP_REMOVED lines=10> */
.L_x_76:


//--------------------- .text._Z40mwax_lookup_and_apply_delay_gains_kernelPKiPKfPfjjj --------------------------
	.section	.text._Z40mwax_lookup_and_apply_delay_gains_kernelPKiPKfPfjjj,"ax",@progbits
	.align	128
        .global         _Z40mwax_lookup_and_apply_delay_gains_kernelPKiPKfPfjjj
        .type           _Z40mwax_lookup_and_apply_delay_gains_kernelPKiPKfPfjjj,@function
        .size           _Z40mwax_lookup_and_apply_delay_gains_kernelPKiPKfPfjjj,(.L_x_77 - _Z40mwax_lookup_and_apply_delay_gains_kernelPKiPKfPfjjj)
        .other          _Z40mwax_lookup_and_apply_delay_gains_kernelPKiPKfPfjjj,@"STO_CUDA_ENTRY STV_DEFAULT"
_Z40mwax_lookup_and_apply_delay_gains_kernelPKiPKfPfjjj:
.text._Z40mwax_lookup_and_apply_delay_gains_kernelPKiPKfPfjjj:
[----:B------:R-:W-:Y:S01]  /*0000*/  LDC R1, c[0x0][0x37c] ;  /* 0x0000df00ff017b82 */ /* 0x000fe20000000800 */
[----:B------:R-:W0:Y:S07]  /*0010*/  S2R R5, SR_TID.X ;  /* 0x0000000000057919 */ /* 0x000e2e0000002100 */
[----:B------:R-:W0:Y:S01]  /*0020*/  LDC.64 R2, c[0x0][0x380] ;  /* 0x0000e000ff027b82 */ /* 0x000e220000000a00 */
[----:B------:R-:W1:Y:S07]  /*0030*/  LDCU.64 UR6, c[0x0][0x358] ;  /* 0x00006b00ff0677ac */ /* 0x000e6e0008000a00 */
[----:B------:R-:W2:Y:S08]  /*0040*/  LDC R0, c[0x0][0x39c] ;  /* 0x0000e700ff007b82 */ /* 0x000eb00000000800 */
[----:B------:R-:W3:Y:S01]  /*0050*/  LDC R7, c[0x0][0x3a0] ;  /* 0x0000e800ff077b82 */ /* 0x000ee20000000800 */
[----:B0-----:R-:W-:-:S06]  /*0060*/  IMAD.WIDE.U32 R2, R5, 0x4, R2 ;  /* 0x0000000405027825 */ /* 0x001fcc00078e0002 */
[----:B-1----:R-:W4:Y:S01]  /*0070*/  LDG.E R2, desc[UR6][R2.64] ;  /* 0x0000000602027981 */ /* 0x002f22000c1e1900 */
[----:B------:R-:W0:Y:S01]  /*0080*/  S2UR UR4, SR_CTAID.X ;  /* 0x00000000000479c3 */ /* 0x000e220000002500 */
[----:B--2---:R-:W-:Y:S01]  /*0090*/  IMAD R4, R5, R0, RZ ;  /* 0x0000000005047224 */ /* 0x004fe200078e02ff */
[----:B---3--:R-:W-:-:S04]  /*00a0*/  SHF.L.U32 R12, R7, 0x1, RZ ;  /* 0x00000001070c7819 */ /* 0x008fc800000006ff */
[----:B------:R-:W-:Y:S01]  /*00b0*/  ISETP.NE.AND P0, PT, R12, RZ, PT ;  /* 0x000000ff0c00720c */ /* 0x000fe20003f05270 */
[----:B0-----:R-:W-:Y:S02]  /*00c0*/  IMAD R4, R4, R7, UR4 ;  /* 0x0000000404047e24 */ /* 0x001fe4000f8e0207 */
[----:B------:R-:W0:Y:S01]  /*00d0*/  LDC.64 R6, c[0x0][0x388] ;  /* 0x0000e200ff067b82 */ /* 0x000e220000000a00 */
[----:B----4-:R-:W-:-:S05]  /*00e0*/  IADD3 R5, PT, PT, R2, 0x3e8, RZ ;  /* 0x000003e802057810 */ /* 0x010fca0007ffe0ff */
[----:B------:R-:W-:-:S04]  /*00f0*/  IMAD R5, R5, R0, UR4 ;  /* 0x0000000405057e24 */ /* 0x000fc8000f8e0200 */
[----:B0-----:R-:W-:Y:S05]  /*0100*/  @!P0 EXIT ;  /* 0x000000000000894d */ /* 0x001fea0003800000 */
[----:B------:R-:W0:Y:S01]  /*0110*/  LDC.64 R14, c[0x0][0x390] ;  /* 0x0000e400ff0e7b82 */ /* 0x000e220000000a00 */
[----:B------:R-:W-:Y:S02]  /*0120*/  SHF.L.U32 R5, R5, 0x1, RZ ;  /* 0x0000000105057819 */ /* 0x000fe400000006ff */
[----:B------:R-:W-:-:S03]  /*0130*/  SHF.L.U32 R3, R4, 0x1, RZ ;  /* 0x0000000104037819 */ /* 0x000fc600000006ff */
[----:B------:R-:W-:-:S05]  /*0140*/  IMAD.WIDE R6, R5, 0x4, R6 ;  /* 0x0000000405067825 */ /* 0x000fca00078e0206 */
[----:B------:R-:W2:Y:S04]  /*0150*/  LDG.E R10, desc[UR6][R6.64] ;  /* 0x00000006060a7981 */ /* 0x000ea8000c1e1900 */
[----:B------:R-:W2:Y:S01]  /*0160*/  LDG.E R11, desc[UR6][R6.64+0x4] ;  /* 0x00000406060b7981 */ /* 0x000ea2000c1e1900 */
[----:B0-----:R-:W-:-:S05]  /*0170*/  IMAD.WIDE R8, R3, 0x4, R14 ;  /* 0x0000000403087825 */ /* 0x001fca00078e020e */
[----:B------:R-:W3:Y:S04]  /*0180*/  LDG.E R13, desc[UR6][R8.64] ;  /* 0x00000006080d7981 */ /* 0x000ee8000c1e1900 */
[----:B------:R-:W4:Y:S01]  /*0190*/  LDG.E R16, desc[UR6][R8.64+0x4] ;  /* 0x0000040608107981 */ /* 0x000f22000c1e1900 */
[C---:B------:R-:W-:Y:S02]  /*01a0*/  ISETP.GE.U32.AND P1, PT, R12.reuse, 0xf, PT ;  /* 0x0000000f0c00780c */ /* 0x040fe40003f26070 */
[----:B------:R-:W-:-:S04]  /*01b0*/  IADD3 R2, PT, PT, R12, -0x1, RZ ;  /* 0xffffffff0c027810 */ /* 0x000fc80007ffe0ff */
[----:B------:R-:W-:Y:S01]  /*01c0*/  LEA.HI R4, R2, 0x1, RZ, 0x1f ;  /* 0x0000000102047811 */ /* 0x000fe200078ff8ff */
[----:B------:R-:W-:-:S03]  /*01d0*/  UMOV UR4, URZ ;  /* 0x000000ff00047c82 */ /* 0x000fc60008000000 */
[----:B------:R-:W-:-:S04]  /*01e0*/  LOP3.LUT R5, R4, 0x7, RZ, 0xc0, !PT ;  /* 0x0000000704057812 */ /* 0x000fc800078ec0ff */
[----:B------:R-:W-:Y:S01]  /*01f0*/  ISETP.NE.AND P0, PT, R5, RZ, PT ;  /* 0x000000ff0500720c */ /* 0x000fe20003f05270 */
[----:B--2---:R-:W-:-:S04]  /*0200*/  FADD R18, R10, R11 ;  /* 0x0000000b0a127221 */ /* 0x004fc80000000000 */
[C---:B---3--:R-:W-:Y:S01]  /*0210*/  FMUL R18, R13.reuse, R18 ;  /* 0x000000120d127220 */ /* 0x048fe20000400000 */
[C-C-:B----4-:R-:W-:Y:S01]  /*0220*/  FADD R12, R13.reuse, R16.reuse ;  /* 0x000000100d0c7221 */ /* 0x150fe20000000000 */
[----:B------:R-:W-:-:S03]  /*0230*/  FADD R7, -R13, R16 ;  /* 0x000000100d077221 */ /* 0x000fc60000000100 */
[--C-:B------:R-:W-:Y:S01]  /*0240*/  FFMA R6, -R11, R12, R18.reuse ;  /* 0x0000000c0b067223 */ /* 0x100fe20000000112 */
[----:B------:R-:W-:Y:S01]  /*0250*/  FFMA R7, R10, R7, R18 ;  /* 0x000000070a077223 */ /* 0x000fe20000000012 */
[----:B------:R-:W-:Y:S06]  /*0260*/  @!P1 BRA `(.L_x_47) ;  /* 0x0000000000bc9947 */ /* 0x000fec0003800000 */
[----:B------:R-:W-:Y:S01]  /*0270*/  LOP3.LUT R24, R4, 0x7ffffff8, RZ, 0xc0, !PT ;  /* 0x7ffffff804187812 */ /* 0x000fe200078ec0ff */
[C-C-:B------:R-:W-:Y:S01]  /*0280*/  IMAD R9, R0.reuse, 0xa, R3.reuse ;  /* 0x0000000a00097824 */ /* 0x140fe200078e0203 */
[CC--:B------:R-:W-:Y:S01]  /*0290*/  LEA R8, R0.reuse, R3.reuse, 0x3 ;  /* 0x0000000300087211 */ /* 0x0c0fe200078e18ff */
[C-C-:B------:R-:W-:Y:S01]  /*02a0*/  IMAD R11, R0.reuse, 0xc, R3.reuse ;  /* 0x0000000c000b7824 */ /* 0x140fe200078e0203 */
[CC--:B------:R-:W-:Y:S01]  /*02b0*/  LEA R10, R0.reuse, R3.reuse, 0x2 ;  /* 0x00000003000a7211 */ /* 0x0c0fe200078e10ff */
[C-C-:B------:R-:W-:Y:S01]  /*02c0*/  IMAD R13, R0.reuse, 0xe, R3.reuse ;  /* 0x0000000e000d7824 */ /* 0x140fe200078e0203 */
[CC--:B------:R-:W-:Y:S01]  /*02d0*/  LEA R12, R0.reuse, R3.reuse, 0x1 ;  /* 0x00000003000c7211 */ /* 0x0c0fe200078e08ff */
[----:B------:R-:W-:Y:S01]  /*02e0*/  IMAD R29, R0, 0x6, R3 ;  /* 0x00000006001d7824 */ /* 0x000fe200078e0203 */
[----:B------:R-:W-:Y:S01]  /*02f0*/  MOV R25, R3 ;  /* 0x0000000300197202 */ /* 0x000fe20000000f00 */
[----:B------:R-:W-:Y:S01]  /*0300*/  UMOV UR4, URZ ;  /* 0x000000ff00047c82 */ /* 0x000fe20008000000 */
[----:B------:R-:W-:-:S07]  /*0310*/  IADD3 R24, PT, PT, -R24, RZ, RZ ;  /* 0x000000ff18187210 */ /* 0x000fce0007ffe1ff */
.L_x_48:
[----:B------:R-:W-:Y:S01]  /*0320*/  IADD3 R24, PT, PT, R24, 0x8, RZ ;  /* 0x0000000818187810 */ /* 0x000fe20007ffe0ff */
[--C-:B-1----:R-:W-:Y:S01]  /*0330*/  IMAD.WIDE.U32 R18, R25, 0x4, R14.reuse ;  /* 0x0000000419127825 */ /* 0x102fe200078e000e */
[----:B------:R-:W-:Y:S01]  /*0340*/  UIADD3 UR4, UPT, UPT, UR4, 0x10, URZ ;  /* 0x0000001004047890 */ /* 0x000fe2000fffe0ff */
[----:B------:R-:W-:Y:S02]  /*0350*/  LEA R25, R0, R25, 0x4 ;  /* 0x0000001900197211 */ /* 0x000fe400078e20ff */
[--C-:B------:R-:W-:Y:S01]  /*0360*/  IMAD.WIDE.U32 R22, R12, 0x4, R14.reuse ;  /* 0x000000040c167825 */ /* 0x100fe200078e000e */
[----:B------:R-:W-:Y:S01]  /*0370*/  ISETP.NE.AND P1, PT, R24, RZ, PT ;  /* 0x000000ff1800720c */ /* 0x000fe20003f25270 */
[----:B------:R-:W-:Y:S01]  /*0380*/  STG.E desc[UR6][R18.64], R6 ;  /* 0x0000000612007986 */ /* 0x000fe2000c101906 */
[----:B------:R-:W-:Y:S01]  /*0390*/  LEA R12, R0, R12, 0x4 ;  /* 0x0000000c000c7211 */ /* 0x000fe200078e20ff */
[--C-:B------:R-:W-:Y:S01]  /*03a0*/  IMAD.WIDE.U32 R16, R10, 0x4, R14.reuse ;  /* 0x000000040a107825 */ /* 0x100fe200078e000e */
[C---:B------:R-:W-:Y:S01]  /*03b0*/  LEA R10, R0.reuse, R10, 0x4 ;  /* 0x0000000a000a7211 */ /* 0x040fe200078e20ff */
[----:B------:R0:W-:Y:S02]  /*03c0*/  STG.E desc[UR6][R18.64+0x4], R7 ;  /* 0x0000040712007986 */ /* 0x0001e4000c101906 */
[--C-:B------:R-:W-:Y:S01]  /*03d0*/  IMAD.WIDE.U32 R26, R29, 0x4, R14.reuse ;  /* 0x000000041d1a7825 */ /* 0x100fe200078e000e */
[----:B------:R-:W-:Y:S01]  /*03e0*/  LEA R29, R0, R29, 0x4 ;  /* 0x0000001d001d7211 */ /* 0x000fe200078e20ff */
[----:B------:R-:W-:Y:S02]  /*03f0*/  STG.E desc[UR6][R22.64], R6 ;  /* 0x0000000616007986 */ /* 0x000fe4000c101906 */
[--C-:B------:R-:W-:Y:S01]  /*0400*/  IMAD.WIDE.U32 R20, R8, 0x4, R14.reuse ;  /* 0x0000000408147825 */ /* 0x100fe200078e000e */
[C---:B------:R-:W-:Y:S01]  /*0410*/  LEA R8, R0.reuse, R8, 0x4 ;  /* 0x0000000800087211 */ /* 0x040fe200078e20ff */
[----:B------:R1:W-:Y:S04]  /*0420*/  STG.E desc[UR6][R22.64+0x4], R7 ;  /* 0x0000040716007986 */ /* 0x0003e8000c101906 */
[----:B------:R-:W-:Y:S01]  /*0430*/  STG.E desc[UR6][R16.64], R6 ;  /* 0x0000000610007986 */ /* 0x000fe2000c101906 */
[----:B0-----:R-:W-:Y:S01]  /*0440*/  IMAD.WIDE.U32 R18, R9, 0x4, R14 ;  /* 0x0000000409127825 */ /* 0x001fe200078e000e */
[----:B------:R-:W-:-:S02]  /*0450*/  LEA R9, R0, R9, 0x4 ;  /* 0x0000000900097211 */ /* 0x000fc400078e20ff */
[----:B------:R0:W-:Y:S01]  /*0460*/  STG.E desc[UR6][R16.64+0x4], R7 ;  /* 0x0000040710007986 */ /* 0x0001e2000c101906 */
[----:B-1----:R-:W-:-:S03]  /*0470*/  IMAD.WIDE.U32 R22, R13, 0x4, R14 ;  /* 0x000000040d167825 */ /* 0x002fc600078e000e */
[----:B------:R1:W-:Y:S01]  /*0480*/  STG.E desc[UR6][R26.64], R6 ;  /* 0x000000061a007986 */ /* 0x0003e2000c101906 */
[----:B------:R-:W-:-:S03]  /*0490*/  LEA R13, R0, R13, 0x4 ;  /* 0x0000000d000d7211 */ /* 0x000fc600078e20ff */
[----:B------:R1:W-:Y:S01]  /*04a0*/  STG.E desc[UR6][R26.64+0x4], R7 ;  /* 0x000004071a007986 */ /* 0x0003e2000c101906 */
[----:B0-----:R-:W-:-:S03]  /*04b0*/  IMAD.WIDE.U32 R16, R11, 0x4, R14 ;  /* 0x000000040b107825 */ /* 0x001fc600078e000e */
[----:B------:R1:W-:Y:S01]  /*04c0*/  STG.E desc[UR6][R20.64], R6 ;  /* 0x0000000614007986 */ /* 0x0003e2000c101906 */
[----:B------:R-:W-:-:S03]  /*04d0*/  LEA R11, R0, R11, 0x4 ;  /* 0x0000000b000b7211 */ /* 0x000fc600078e20ff */
[----:B------:R1:W-:Y:S04]  /*04e0*/  STG.E desc[UR6][R20.64+0x4], R7 ;  /* 0x0000040714007986 */ /* 0x0003e8000c101906 */
[----:B------:R1:W-:Y:S04]  /*04f0*/  STG.E desc[UR6][R18.64], R6 ;  /* 0x0000000612007986 */ /* 0x0003e8000c101906 */
[----:B------:R1:W-:Y:S04]  /*0500*/  STG.E desc[UR6][R18.64+0x4], R7 ;  /* 0x0000040712007986 */ /* 0x0003e8000c101906 */
[----:B------:R1:W-:Y:S04]  /*0510*/  STG.E desc[UR6][R16.64], R6 ;  /* 0x0000000610007986 */ /* 0x0003e8000c101906 */
[----:B------:R1:W-:Y:S04]  /*0520*/  STG.E desc[UR6][R16.64+0x4], R7 ;  /* 0x0000040710007986 */ /* 0x0003e8000c101906 */
[----:B------:R1:W-:Y:S04]  /*0530*/  STG.E desc[UR6][R22.64], R6 ;  /* 0x0000000616007986 */ /* 0x0003e8000c101906 */
[----:B------:R1:W-:Y:S01]  /*0540*/  STG.E desc[UR6][R22.64+0x4], R7 ;  /* 0x0000040716007986 */ /* 0x0003e2000c101906 */
[----:B------:R-:W-:Y:S05]  /*0550*/  @P1 BRA `(.L_x_48) ;  /* 0xfffffffc00701947 */ /* 0x000fea000383ffff */
.L_x_47:
[----:B------:R-:W-:Y:S05]  /*0560*/  @!P0 EXIT ;  /* 0x000000000000894d */ /* 0x000fea0003800000 */
[----:B------:R-:W-:Y:S02]  /*0570*/  ISETP.GE.U32.AND P0, PT, R5, 0x4, PT ;  /* 0x000000040500780c */ /* 0x000fe40003f06070 */
[----:B-1----:R-:W-:-:S11]  /*0580*/  LOP3.LUT P1, R16, R4, 0x3, RZ, 0xc0, !PT ;  /* 0x0000000304107812 */ /* 0x002fd6000782c0ff */
[----:B------:R-:W-:Y:S05]  /*0590*/  @!P0 BRA `(.L_x_49) ;  /* 0x0000000000448947 */ /* 0x000fea0003800000 */
[----:B------:R-:W-:Y:S01]  /*05a0*/  IMAD R5, R0, UR4, R3 ;  /* 0x0000000400057c24 */ /* 0x000fe2000f8e0203 */
[----:B------:R-:W-:-:S04]  /*05b0*/  UIADD3 UR4, UPT, UPT, UR4, 0x8, URZ ;  /* 0x0000000804047890 */ /* 0x000fc8000fffe0ff */
[CC--:B------:R-:W-:Y:S02]  /*05c0*/  LEA R11, R0.reuse, R5.reuse, 0x2 ;  /* 0x00000005000b7211 */ /* 0x0c0fe400078e10ff */
[C---:B------:R-:W-:Y:S01]  /*05d0*/  LEA R9, R0.reuse, R5, 0x1 ;  /* 0x0000000500097211 */ /* 0x040fe200078e08ff */
[----:B------:R-:W-:Y:S01]  /*05e0*/  IMAD.WIDE.U32 R4, R5, 0x4, R14 ;  /* 0x0000000405047825 */ /* 0x000fe200078e000e */
[----:B------:R-:W-:-:S03]  /*05f0*/  LEA R13, R0, R11, 0x1 ;  /* 0x0000000b000d7211 */ /* 0x000fc600078e08ff */
[--C-:B------:R-:W-:Y:S01]  /*0600*/  IMAD.WIDE.U32 R8, R9, 0x4, R14.reuse ;  /* 0x0000000409087825 */ /* 0x100fe200078e000e */
[----:B------:R0:W-:Y:S03]  /*0610*/  STG.E desc[UR6][R4.64], R6 ;  /* 0x0000000604007986 */ /* 0x0001e6000c101906 */
[--C-:B------:R-:W-:Y:S01]  /*0620*/  IMAD.WIDE.U32 R10, R11, 0x4, R14.reuse ;  /* 0x000000040b0a7825 */ /* 0x100fe200078e000e */
[----:B------:R0:W-:Y:S03]  /*0630*/  STG.E desc[UR6][R4.64+0x4], R7 ;  /* 0x0000040704007986 */ /* 0x0001e6000c101906 */
[----:B------:R-:W-:Y:S01]  /*0640*/  IMAD.WIDE.U32 R12, R13, 0x4, R14 ;  /* 0x000000040d0c7825 */ /* 0x000fe200078e000e */
[----:B------:R0:W-:Y:S04]  /*0650*/  STG.E desc[UR6][R8.64], R6 ;  /* 0x0000000608007986 */ /* 0x0001e8000c101906 */
[----:B------:R0:W-:Y:S04]  /*0660*/  STG.E desc[UR6][R8.64+0x4], R7 ;  /* 0x0000040708007986 */ /* 0x0001e8000c101906 */
[----:B------:R0:W-:Y:S04]  /*0670*/  STG.E desc[UR6][R10.64], R6 ;  /* 0x000000060a007986 */ /* 0x0001e8000c101906 */
[----:B------:R0:W-:Y:S04]  /*0680*/  STG.E desc[UR6][R10.64+0x4], R7 ;  /* 0x000004070a007986 */ /* 0x0001e8000c101906 */
[----:B------:R0:W-:Y:S04]  /*0690*/  STG.E desc[UR6][R12.64], R6 ;  /* 0x000000060c007986 */ /* 0x0001e8000c101906 */
[----:B------:R0:W-:Y:S02]  /*06a0*/  STG.E desc[UR6][R12.64+0x4], R7 ;  /* 0x000004070c007986 */ /* 0x0001e4000c101906 */
.L_x_49:
[----:B------:R-:W-:Y:S05]  /*06b0*/  @!P1 EXIT ;  /* 0x000000000000994d */ /* 0x000fea0003800000 */
[----:B------:R-:W-:Y:S02]  /*06c0*/  ISETP.NE.AND P1, PT, R16, 0x1, PT ;  /* 0x000000011000780c */ /* 0x000fe40003f25270 */
[----:B------:R-:W-:-:S11]  /*06d0*/  LOP3.LUT P0, RZ, R2, 0x2, RZ, 0xc0, !PT ;  /* 0x0000000202ff7812 */ /* 0x000fd6000780c0ff */
[----:B------:R-:W-:Y:S05]  /*06e0*/  @!P1 BRA `(.L_x_50) ;  /* 0x0000000000249947 */ /* 0x000fea0003800000 */
[----:B0-----:R-:W-:Y:S01]  /*06f0*/  IMAD R5, R0, UR4, R3 ;  /* 0x0000000400057c24 */ /* 0x001fe2000f8e0203 */
[----:B------:R-:W-:-:S04]  /*0700*/  UIADD3 UR4, UPT, UPT, UR4, 0x4, URZ ;  /* 0x0000000404047890 */ /* 0x000fc8000fffe0ff */
[----:B------:R-:W-:Y:S01]  /*0710*/  LEA R9, R0, R5, 0x1 ;  /* 0x0000000500097211 */ /* 0x000fe200078e08ff */
[----:B------:R-:W-:-:S04]  /*0720*/  IMAD.WIDE.U32 R4, R5, 0x4, R14 ;  /* 0x0000000405047825 */ /* 0x000fc800078e000e */
[----:B------:R-:W-:Y:S01]  /*0730*/  IMAD.WIDE.U32 R8, R9, 0x4, R14 ;  /* 0x0000000409087825 */ /* 0x000fe200078e000e */
[----:B------:R1:W-:Y:S04]  /*0740*/  STG.E desc[UR6][R4.64], R6 ;  /* 0x0000000604007986 */ /* 0x0003e8000c101906 */
[----:B------:R1:W-:Y:S04]  /*0750*/  STG.E desc[UR6][R4.64+0x4], R7 ;  /* 0x0000040704007986 */ /* 0x0003e8000c101906 */
[----:B------:R1:W-:Y:S04]  /*0760*/  STG.E desc[UR6][R8.64], R6 ;  /* 0x0000000608007986 */ /* 0x0003e8000c101906 */
[----:B------:R1:W-:Y:S02]  /*0770*/  STG.E desc[UR6][R8.64+0x4], R7 ;  /* 0x0000040708007986 */ /* 0x0003e4000c101906 */
.L_x_50:
[----:B------:R-:W-:Y:S05]  /*0780*/  @P0 EXIT ;  /* 0x000000000000094d */ /* 0x000fea0003800000 */
[----:B------:R-:W-:-:S04]  /*0790*/  IMAD R3, R0, UR4, R3 ;  /* 0x0000000400037c24 */ /* 0x000fc8000f8e0203 */
[----:B------:R-:W-:-:S05]  /*07a0*/  IMAD.WIDE.U32 R14, R3, 0x4, R14 ;  /* 0x00000004030e7825 */ /* 0x000fca00078e000e */
[----:B------:R-:W-:Y:S04]  /*07b0*/  STG.E desc[UR6][R14.64], R6 ;  /* 0x000000060e007986 */ /* 0x000fe8000c101906 */
[----:B------:R-:W-:Y:S01]  /*07c0*/  STG.E desc[UR6][R14.64+0x4], R7 ;  /* 0x000004070e007986 */ /* 0x000fe2000c101906 */
[----:B------:R-:W-:Y:S05]  /*07d0*/  EXIT ;  /* 0x000000000000794d */ /* 0x000fea0003800000 */
.L_x_51:
        /* <DEDUP_REMOVED lines=10> */
.L_x_77:


//--------------------- .text._Z30mwax_lookup_delay_gains_kernelPKiPK6float2PS1_jjj --------------------------
	.section	.text._Z30mwax_lookup_delay_gains_kernelPKiPK6float2PS1_jjj,"ax",@progbits
	.align	128
        .global         _Z30mwax_lookup_delay_gains_kernelPKiPK6float2PS1_jjj
        .type           _Z30mwax_lookup_delay_gains_kernelPKiPK6float2PS1_jjj,@function
        .size           _Z30mwax_lookup_delay_gains_kernelPKiPK6float2PS1_jjj,(.L_x_78 - _Z30mwax_lookup_delay_gains_kernelPKiPK6float2PS1_jjj)
        .other          _Z30mwax_lookup_delay_gains_kernelPKiPK6float2PS1_jjj,@"STO_CUDA_ENTRY STV_DEFAULT"
_Z30mwax_lookup_delay_gains_kernelPKiPK6float2PS1_jjj:
.text._Z30mwax_lookup_delay_gains_kernelPKiPK6float2PS1_jjj:
[----:B------:R-:W-:Y:S01]  /*0000*/  LDC R1, c[0x0][0x37c] ;  /* 0x0000df00ff017b82 */ /* 0x000fe20000000800 */
[----:B------:R-:W0:Y:S07]  /*0010*/  S2R R7, SR_TID.X ;  /* 0x0000000000077919 */ /* 0x000e2e0000002100 */
[----:B------:R-:W0:Y:S01]  /*0020*/  LDC.64 R4, c[0x0][0x380] ;  /* 0x0000e000ff047b82 */ /* 0x000e220000000a00 */
[----:B------:R-:W1:Y:S07]  /*0030*/  LDCU.64 UR4, c[0x0][0x358] ;  /* 0x00006b00ff0477ac */ /* 0x000e6e0008000a00 */
[----:B------:R-:W2:Y:S08]  /*0040*/  LDC R0, c[0x0][0x3a0] ;  /* 0x0000e800ff007b82 */ /* 0x000eb00000000800 */
[----:B------:R-:W3:Y:S08]  /*0050*/  S2UR UR6, SR_CTAID.X ;  /* 0x00000000000679c3 */ /* 0x000ef00000002500 */
[----:B------:R-:W3:Y:S01]  /*0060*/  LDC R2, c[0x0][0x39c] ;  /* 0x0000e700ff027b82 */ /* 0x000ee20000000800 */
[----:B0-----:R-:W-:-:S07]  /*0070*/  IMAD.WIDE.U32 R4, R7, 0x4, R4 ;  /* 0x0000000407047825 */ /* 0x001fce00078e0004 */
[----:B------:R-:W0:Y:S01]  /*0080*/  LDC.64 R14, c[0x0][0x388] ;  /* 0x0000e200ff0e7b82 */ /* 0x000e220000000a00 */
[----:B-1----:R-:W4:Y:S01]  /*0090*/  LDG.E R4, desc[UR4][R4.64] ;  /* 0x0000000404047981 */ /* 0x002f22000c1e1900 */
[----:B--2---:R-:W-:Y:S02]  /*00a0*/  ISETP.NE.AND P0, PT, R0, RZ, PT ;  /* 0x000000ff0000720c */ /* 0x004fe40003f05270 */
[----:B----4-:R-:W-:-:S05]  /*00b0*/  IADD3 R3, PT, PT, R4, 0x3e8, RZ ;  /* 0x000003e804037810 */ /* 0x010fca0007ffe0ff */
[----:B---3--:R-:W-:-:S04]  /*00c0*/  IMAD R3, R3, R2, UR6 ;  /* 0x0000000603037e24 */ /* 0x008fc8000f8e0202 */
[----:B0-----:R-:W-:Y:S02]  /*00d0*/  IMAD.WIDE R14, R3, 0x8, R14 ;  /* 0x00000008030e7825 */ /* 0x001fe400078e020e */
[----:B------:R-:W-:Y:S05]  /*00e0*/  @!P0 EXIT ;  /* 0x000000000000894d */ /* 0x000fea0003800000 */
[C---:B------:R-:W-:Y:S01]  /*00f0*/  ISETP.GE.U32.AND P1, PT, R0.reuse, 0x8, PT ;  /* 0x000000080000780c */ /* 0x040fe20003f26070 */
[----:B------:R-:W5:Y:S01]  /*0100*/  LDG.E.64 R14, desc[UR4][R14.64] ;  /* 0x000000040e0e7981 */ /* 0x000f62000c1e1b00 */
[----:B------:R-:W-:Y:S01]  /*0110*/  LOP3.LUT R3, R0, 0x7, RZ, 0xc0, !PT ;  /* 0x0000000700037812 */ /* 0x000fe200078ec0ff */
[----:B------:R-:W-:Y:S02]  /*0120*/  HFMA2 R4, -RZ, RZ, 0, 0 ;  /* 0x00000000ff047431 */ /* 0x000fe400000001ff */
[----:B------:R-:W-:Y:S01]  /*0130*/  IMAD R5, R7, R0, RZ ;  /* 0x0000000007057224 */ /* 0x000fe200078e02ff */
[----:B------:R-:W-:-:S07]  /*0140*/  ISETP.NE.AND P0, PT, R3, RZ, PT ;  /* 0x000000ff0300720c */ /* 0x000fce0003f05270 */
[----:B------:R-:W-:Y:S06]  /*0150*/  @!P1 BRA `(.L_x_52) ;  /* 0x0000000000b49947 */ /* 0x000fec0003800000 */
[----:B------:R-:W0:Y:S01]  /*0160*/  LDC.64 R16, c[0x0][0x390] ;  /* 0x0000e400ff107b82 */ /* 0x000e220000000a00 */
[C---:B------:R-:W-:Y:S01]  /*0170*/  IADD3 R9, PT, PT, R5.reuse, 0x2, RZ ;  /* 0x0000000205097810 */ /* 0x040fe20007ffe0ff */
[CC--:B------:R-:W-:Y:S01]  /*0180*/  IMAD R7, R5.reuse, R2.reuse, R2 ;  /* 0x0000000205077224 */ /* 0x0c0fe200078e0202 */
[C---:B------:R-:W-:Y:S01]  /*0190*/  IADD3 R11, PT, PT, R5.reuse, 0x3, RZ ;  /* 0x00000003050b7810 */ /* 0x040fe20007ffe0ff */
[C---:B------:R-:W-:Y:S01]  /*01a0*/  VIADD R13, R5.reuse, 0x4 ;  /* 0x00000004050d7836 */ /* 0x040fe20000000000 */
[C---:B------:R-:W-:Y:S01]  /*01b0*/  IADD3 R29, PT, PT, R5.reuse, 0x5, RZ ;  /* 0x00000005051d7810 */ /* 0x040fe20007ffe0ff */
[CC--:B------:R-:W-:Y:S01]  /*01c0*/  IMAD R10, R5.reuse, R2.reuse, UR6 ;  /* 0x00000006050a7e24 */ /* 0x0c0fe2000f8e0202 */
[----:B------:R-:W-:Y:S01]  /*01d0*/  IADD3 R19, PT, PT, R5, 0x6, RZ ;  /* 0x0000000605137810 */ /* 0x000fe20007ffe0ff */
[----:B------:R-:W-:Y:S01]  /*01e0*/  VIADD R7, R7, UR6 ;  /* 0x0000000607077c36 */ /* 0x000fe20008000000 */
[----:B------:R-:W-:Y:S01]  /*01f0*/  IADD3 R21, PT, PT, R5, 0x7, RZ ;  /* 0x0000000705157810 */ /* 0x000fe20007ffe0ff */
[-C--:B------:R-:W-:Y:S01]  /*0200*/  IMAD R9, R9, R2.reuse, UR6 ;  /* 0x0000000609097e24 */ /* 0x080fe2000f8e0202 */
[----:B------:R-:W-:Y:S01]  /*0210*/  LOP3.LUT R4, R0, 0xfffffff8, RZ, 0xc0, !PT ;  /* 0xfffffff800047812 */ /* 0x000fe200078ec0ff */
[----:B------:R-:W-:-:S02]  /*0220*/  IMAD R11, R11, R2, UR6 ;  /* 0x000000060b0b7e24 */ /* 0x000fc4000f8e0202 */
[-C--:B------:R-:W-:Y:S01]  /*0230*/  IMAD R13, R13, R2.reuse, UR6 ;  /* 0x000000060d0d7e24 */ /* 0x080fe2000f8e0202 */
[----:B------:R-:W-:Y:S01]  /*0240*/  IADD3 R12, PT, PT, -R4, RZ, RZ ;  /* 0x000000ff040c7210 */ /* 0x000fe20007ffe1ff */
[-C--:B------:R-:W-:Y:S02]  /*0250*/  IMAD R29, R29, R2.reuse, UR6 ;  /* 0x000000061d1d7e24 */ /* 0x080fe4000f8e0202 */
[-C--:B------:R-:W-:Y:S02]  /*0260*/  IMAD R6, R19, R2.reuse, UR6 ;  /* 0x0000000613067e24 */ /* 0x080fe4000f8e0202 */
[----:B------:R-:W-:-:S07]  /*0270*/  IMAD R8, R21, R2, UR6 ;  /* 0x0000000615087e24 */ /* 0x000fce000f8e0202 */
.L_x_53:
[----:B------:R-:W-:Y:S01]  /*0280*/  IADD3 R12, PT, PT, R12, 0x8, RZ ;  /* 0x000000080c0c7810 */ /* 0x000fe20007ffe0ff */
[--C-:B0--3--:R-:W-:Y:S01]  /*0290*/  IMAD.WIDE.U32 R22, R10, 0x8, R16.reuse ;  /* 0x000000080a167825 */ /* 0x109fe200078e0010 */
[----:B------:R-:W-:Y:S02]  /*02a0*/  LEA R10, R2, R10, 0x3 ;  /* 0x0000000a020a7211 */ /* 0x000fe400078e18ff */
[----:B------:R-:W-:Y:S01]  /*02b0*/  ISETP.NE.AND P1, PT, R12, RZ, PT ;  /* 0x000000ff0c00720c */ /* 0x000fe20003f25270 */
[--C-:B------:R-:W-:Y:S01]  /*02c0*/  IMAD.WIDE.U32 R18, R7, 0x8, R16.reuse ;  /* 0x0000000807127825 */ /* 0x100fe200078e0010 */
[----:B-----5:R0:W-:Y:S01]  /*02d0*/  STG.E.64 desc[UR4][R22.64], R14 ;  /* 0x0000000e16007986 */ /* 0x0201e2000c101b04 */
[C---:B------:R-:W-:Y:S02]  /*02e0*/  LEA R7, R2.reuse, R7, 0x3 ;  /* 0x0000000702077211 */ /* 0x040fe400078e18ff */
[--C-:B------:R-:W-:Y:S01]  /*02f0*/  IMAD.WIDE.U32 R20, R9, 0x8, R16.reuse ;  /* 0x0000000809147825 */ /* 0x100fe200078e0010 */
[----:B------:R1:W-:Y:S03]  /*0300*/  STG.E.64 desc[UR4][R18.64], R14 ;  /* 0x0000000e12007986 */ /* 0x0003e6000c101b04 */
[----:B------:R-:W-:Y:S01]  /*0310*/  IMAD.WIDE.U32 R24, R11, 0x8, R16 ;  /* 0x000000080b187825 */ /* 0x000fe200078e0010 */
[----:B------:R2:W-:Y:S01]  /*0320*/  STG.E.64 desc[UR4][R20.64], R14 ;  /* 0x0000000e14007986 */ /* 0x0005e2000c101b04 */
[----:B------:R-:W-:-:S02]  /*0330*/  LEA R11, R2, R11, 0x3 ;  /* 0x0000000b020b7211 */ /* 0x000fc400078e18ff */
[--C-:B------:R-:W-:Y:S01]  /*0340*/  IMAD.WIDE.U32 R26, R8, 0x8, R16.reuse ;  /* 0x00000008081a7825 */ /* 0x100fe200078e0010 */
[----:B------:R3:W-:Y:S03]  /*0350*/  STG.E.64 desc[UR4][R24.64], R14 ;  /* 0x0000000e18007986 */ /* 0x0007e6000c101b04 */
[----:B0-----:R-:W-:Y:S01]  /*0360*/  IMAD.WIDE.U32 R22, R6, 0x8, R16 ;  /* 0x0000000806167825 */ /* 0x001fe200078e0010 */
[----:B------:R-:W-:-:S03]  /*0370*/  LEA R6, R2, R6, 0x3 ;  /* 0x0000000602067211 */ /* 0x000fc600078e18ff */
[----:B-1----:R-:W-:Y:S01]  /*0380*/  IMAD.WIDE.U32 R18, R13, 0x8, R16 ;  /* 0x000000080d127825 */ /* 0x002fe200078e0010 */
[----:B------:R-:W-:-:S03]  /*0390*/  LEA R13, R2, R13, 0x3 ;  /* 0x0000000d020d7211 */ /* 0x000fc600078e18ff */
[----:B--2---:R-:W-:Y:S01]  /*03a0*/  IMAD.WIDE.U32 R20, R29, 0x8, R16 ;  /* 0x000000081d147825 */ /* 0x004fe200078e0010 */
[----:B------:R3:W-:Y:S01]  /*03b0*/  STG.E.64 desc[UR4][R18.64], R14 ;  /* 0x0000000e12007986 */ /* 0x0007e2000c101b04 */
[C---:B------:R-:W-:Y:S02]  /*03c0*/  LEA R29, R2.reuse, R29, 0x3 ;  /* 0x0000001d021d7211 */ /* 0x040fe400078e18ff */
[C---:B------:R-:W-:Y:S01]  /*03d0*/  IMAD R9, R2.reuse, 0x8, R9 ;  /* 0x0000000802097824 */ /* 0x040fe200078e0209 */
[----:B------:R3:W-:Y:S01]  /*03e0*/  STG.E.64 desc[UR4][R20.64], R14 ;  /* 0x0000000e14007986 */ /* 0x0007e2000c101b04 */
[----:B------:R-:W-:-:S03]  /*03f0*/  IMAD R8, R2, 0x8, R8 ;  /* 0x0000000802087824 */ /* 0x000fc600078e0208 */
[----:B------:R3:W-:Y:S04]  /*0400*/  STG.E.64 desc[UR4][R22.64], R14 ;  /* 0x0000000e16007986 */ /* 0x0007e8000c101b04 */
[----:B------:R3:W-:Y:S01]  /*0410*/  STG.E.64 desc[UR4][R26.64], R14 ;  /* 0x0000000e1a007986 */ /* 0x0007e2000c101b04 */
[----:B------:R-:W-:Y:S05]  /*0420*/  @P1 BRA `(.L_x_53) ;  /* 0xfffffffc00941947 */ /* 0x000fea000383ffff */
.L_x_52:
[----:B------:R-:W-:Y:S05]  /*0430*/  @!P0 EXIT ;  /* 0x000000000000894d */ /* 0x000fea0003800000 */
[----:B------:R-:W-:Y:S02]  /*0440*/  ISETP.GE.U32.AND P0, PT, R3, 0x4, PT ;  /* 0x000000040300780c */ /* 0x000fe40003f06070 */
[----:B------:R-:W-:-:S04]  /*0450*/  LOP3.LUT R16, R0, 0x3, RZ, 0xc0, !PT ;  /* 0x0000000300107812 */ /* 0x000fc800078ec0ff */
[----:B------:R-:W-:-:S07]  /*0460*/  ISETP.NE.AND P1, PT, R16, RZ, PT ;  /* 0x000000ff1000720c */ /* 0x000fce0003f25270 */
[----:B------:R-:W-:Y:S06]  /*0470*/  @!P0 BRA `(.L_x_54) ;  /* 0x00000000003c8947 */ /* 0x000fec0003800000 */
[----:B------:R-:W0:Y:S01]  /*0480*/  LDC.64 R6, c[0x0][0x390] ;  /* 0x0000e400ff067b82 */ /* 0x000e220000000a00 */
[----:B------:R-:W-:Y:S01]  /*0490*/  IADD3 R3, PT, PT, R5, R4, RZ ;  /* 0x0000000405037210 */ /* 0x000fe20007ffe0ff */
[----:B------:R-:W-:-:S04]  /*04a0*/  VIADD R4, R4, 0x4 ;  /* 0x0000000404047836 */ /* 0x000fc80000000000 */
[----:B------:R-:W-:-:S05]  /*04b0*/  IMAD R3, R3, R2, UR6 ;  /* 0x0000000603037e24 */ /* 0x000fca000f8e0202 */
[----:B------:R-:W-:-:S04]  /*04c0*/  IADD3 R11, PT, PT, R3, R2, RZ ;  /* 0x00000002030b7210 */ /* 0x000fc80007ffe0ff */
[----:B------:R-:W-:-:S04]  /*04d0*/  IADD3 R13, PT, PT, R11, R2, RZ ;  /* 0x000000020b0d7210 */ /* 0x000fc80007ffe0ff */
[----:B------:R-:W-:Y:S01]  /*04e0*/  IADD3 R17, PT, PT, R13, R2, RZ ;  /* 0x000000020d117210 */ /* 0x000fe20007ffe0ff */
[----:B0-----:R-:W-:-:S04]  /*04f0*/  IMAD.WIDE.U32 R8, R3, 0x8, R6 ;  /* 0x0000000803087825 */ /* 0x001fc800078e0006 */
[--C-:B------:R-:W-:Y:S01]  /*0500*/  IMAD.WIDE.U32 R10, R11, 0x8, R6.reuse ;  /* 0x000000080b0a7825 */ /* 0x100fe200078e0006 */
[----:B-----5:R0:W-:Y:S03]  /*0510*/  STG.E.64 desc[UR4][R8.64], R14 ;  /* 0x0000000e08007986 */ /* 0x0201e6000c101b04 */
[--C-:B------:R-:W-:Y:S01]  /*0520*/  IMAD.WIDE.U32 R12, R13, 0x8, R6.reuse ;  /* 0x000000080d0c7825 */ /* 0x100fe200078e0006 */
[----:B------:R0:W-:Y:S03]  /*0530*/  STG.E.64 desc[UR4][R10.64], R14 ;  /* 0x0000000e0a007986 */ /* 0x0001e6000c101b04 */
[----:B------:R-:W-:Y:S01]  /*0540*/  IMAD.WIDE.U32 R6, R17, 0x8, R6 ;  /* 0x0000000811067825 */ /* 0x000fe200078e0006 */
[----:B------:R0:W-:Y:S04]  /*0550*/  STG.E.64 desc[UR4][R12.64], R14 ;  /* 0x0000000e0c007986 */ /* 0x0001e8000c101b04 */
[----:B------:R0:W-:Y:S02]  /*0560*/  STG.E.64 desc[UR4][R6.64], R14 ;  /* 0x0000000e06007986 */ /* 0x0001e4000c101b04 */
.L_x_54:
[----:B------:R-:W-:Y:S05]  /*0570*/  @!P1 EXIT ;  /* 0x000000000000994d */ /* 0x000fea0003800000 */
[----:B------:R-:W-:Y:S02]  /*0580*/  ISETP.NE.AND P0, PT, R16, 0x1, PT ;  /* 0x000000011000780c */ /* 0x000fe40003f05270 */
[----:B------:R-:W-:-:S04]  /*0590*/  LOP3.LUT R0, R0, 0x1, RZ, 0xc0, !PT ;  /* 0x0000000100007812 */ /* 0x000fc800078ec0ff */
[----:B------:R-:W-:-:S07]  /*05a0*/  ISETP.NE.U32.AND P1, PT, R0, 0x1, PT ;  /* 0x000000010000780c */ /* 0x000fce0003f25070 */
[----:B------:R-:W-:Y:S06]  /*05b0*/  @!P0 BRA `(.L_x_55) ;  /* 0x0000000000248947 */ /* 0x000fec0003800000 */
[----:B0-----:R-:W0:Y:S01]  /*05c0*/  LDC.64 R6, c[0x0][0x390] ;  /* 0x0000e400ff067b82 */ /* 0x001e220000000a00 */
[----:B------:R-:W-:Y:S02]  /*05d0*/  IADD3 R3, PT, PT, R5, R4, RZ ;  /* 0x0000000405037210 */ /* 0x000fe40007ffe0ff */
[----:B------:R-:W-:-:S03]  /*05e0*/  IADD3 R4, PT, PT, R4, 0x2, RZ ;  /* 0x0000000204047810 */ /* 0x000fc60007ffe0ff */
[----:B------:R-:W-:-:S05]  /*05f0*/  IMAD R3, R3, R2, UR6 ;  /* 0x0000000603037e24 */ /* 0x000fca000f8e0202 */
[C---:B------:R-:W-:Y:S01]  /*0600*/  IADD3 R11, PT, PT, R3.reuse, R2, RZ ;  /* 0x00000002030b7210 */ /* 0x040fe20007ffe0ff */
[----:B0-----:R-:W-:-:S04]  /*0610*/  IMAD.WIDE.U32 R8, R3, 0x8, R6 ;  /* 0x0000000803087825 */ /* 0x001fc800078e0006 */
[----:B------:R-:W-:Y:S01]  /*0620*/  IMAD.WIDE.U32 R6, R11, 0x8, R6 ;  /* 0x000000080b067825 */ /* 0x000fe200078e0006 */
[----:B-----5:R1:W-:Y:S04]  /*0630*/  STG.E.64 desc[UR4][R8.64], R14 ;  /* 0x0000000e08007986 */ /* 0x0203e8000c101b04 */
[----:B------:R1:W-:Y:S02]  /*0640*/  STG.E.64 desc[UR4][R6.64], R14 ;  /* 0x0000000e06007986 */ /* 0x0003e4000c101b04 */
.L_x_55:
[----:B------:R-:W-:Y:S05]  /*0650*/  @P1 EXIT ;  /* 0x000000000000194d */ /* 0x000fea0003800000 */
[----:B01----:R-:W0:Y:S01]  /*0660*/  LDC.64 R6, c[0x0][0x390] ;  /* 0x0000e400ff067b82 */ /* 0x003e220000000a00 */
[----:B------:R-:W-:-:S05]  /*0670*/  IADD3 R5, PT, PT, R5, R4, RZ ;  /* 0x0000000405057210 */ /* 0x000fca0007ffe0ff */
[----:B------:R-:W-:-:S04]  /*0680*/  IMAD R3, R5, R2, UR6 ;  /* 0x0000000605037e24 */ /* 0x000fc8000f8e0202 */
[----:B0-----:R-:W-:-:S05]  /*0690*/  IMAD.WIDE.U32 R2, R3, 0x8, R6 ;  /* 0x0000000803027825 */ /* 0x001fca00078e0006 */
[----:B-----5:R-:W-:Y:S01]  /*06a0*/  STG.E.64 desc[UR4][R2.64], R14 ;  /* 0x0000000e02007986 */ /* 0x020fe2000c101b04 */
[----:B------:R-:W-:Y:S05]  /*06b0*/  EXIT ;  /* 0x000000000000794d */ /* 0x000fea0003800000 */
.L_x_56:
        /* <DEDUP_REMOVED lines=12> */
.L_x_78:


//--------------------- .text._Z28fast_complex_multiply_kernelPKfPfj --------------------------
	.section	.text._Z28fast_complex_multiply_kernelPKfPfj,"ax",@progbits
	.align	128
        .global         _Z28fast_complex_multiply_kernelPKfPfj
        .type           _Z28fast_complex_multiply_kernelPKfPfj,@function
        .size           _Z28fast_complex_multiply_kernelPKfPfj,(.L_x_79 - _Z28fast_complex_multiply_kernelPKfPfj)
        .other          _Z28fast_complex_multiply_kernelPKfPfj,@"STO_CUDA_ENTRY STV_DEFAULT"
_Z28fast_complex_multiply_kernelPKfPfj:
.text._Z28fast_complex_multiply_kernelPKfPfj:
[----:B------:R-:W-:Y:S01]  /*0000*/  LDC R1, c[0x0][0x37c] ;  /* 0x0000df00ff017b82 */ /* 0x000fe20000000800 */
[----:B------:R-:W0:Y:S07]  /*0010*/  S2R R0, SR_TID.X ;  /* 0x0000000000007919 */ /* 0x000e2e0000002100 */
[----:B------:R-:W0:Y:S01]  /*0020*/  S2UR UR4, SR_CTAID.X ;  /* 0x00000000000479c3 */ /* 0x000e220000002500 */
[----:B------:R-:W1:Y:S07]  /*0030*/  LDCU UR5, c[0x0][0x390] ;  /* 0x00007200ff0577ac */ /* 0x000e6e0008000800 */
[----:B------:R-:W0:Y:S02]  /*0040*/  LDC R11, c[0x0][0x360] ;  /* 0x0000d800ff0b7b82 */ /* 0x000e240000000800 */
[----:B0-----:R-:W-:-:S05]  /*0050*/  IMAD R0, R11, UR4, R0 ;  /* 0x000000040b007c24 */ /* 0x001fca000f8e0200 */
[----:B-1----:R-:W-:-:S13]  /*0060*/  ISETP.GE.U32.AND P0, PT, R0, UR5, PT ;  /* 0x0000000500007c0c */ /* 0x002fda000bf06070 */
[----:B------:R-:W-:Y:S05]  /*0070*/  @P0 EXIT ;  /* 0x000000000000094d */ /* 0x000fea0003800000 */
[----:B------:R-:W0:Y:S01]  /*0080*/  LDC.64 R2, c[0x0][0x380] ;  /* 0x0000e000ff027b82 */ /* 0x000e220000000a00 */
[----:B------:R-:W1:Y:S01]  /*0090*/  LDCU UR4, c[0x0][0x370] ;  /* 0x00006e00ff0477ac */ /* 0x000e620008000800 */
[----:B------:R-:W2:Y:S06]  /*00a0*/  LDCU.64 UR6, c[0x0][0x358] ;  /* 0x00006b00ff0677ac */ /* 0x000eac0008000a00 */
[----:B------:R-:W3:Y:S01]  /*00b0*/  LDC.64 R4, c[0x0][0x388] ;  /* 0x0000e200ff047b82 */ /* 0x000ee20000000a00 */
[----:B-1----:R-:W-:-:S07]  /*00c0*/  IMAD R11, R11, UR4, RZ ;  /* 0x000000040b0b7c24 */ /* 0x002fce000f8e02ff */
.L_x_57:
[----:B-1----:R-:W-:-:S05]  /*00d0*/  SHF.L.U32 R7, R0, 0x1, RZ ;  /* 0x0000000100077819 */ /* 0x002fca00000006ff */
[----:B0-----:R-:W-:-:S04]  /*00e0*/  IMAD.WIDE.U32 R8, R7, 0x4, R2 ;  /* 0x0000000407087825 */ /* 0x001fc800078e0002 */
[----:B---3--:R-:W-:Y:S01]  /*00f0*/  IMAD.WIDE.U32 R6, R7, 0x4, R4 ;  /* 0x0000000407067825 */ /* 0x008fe200078e0004 */
[----:B--2---:R-:W2:Y:S04]  /*0100*/  LDG.E R12, desc[UR6][R8.64] ;  /* 0x00000006080c7981 */ /* 0x004ea8000c1e1900 */
[----:B------:R-:W2:Y:S04]  /*0110*/  LDG.E R13, desc[UR6][R8.64+0x4] ;  /* 0x00000406080d7981 */ /* 0x000ea8000c1e1900 */
[----:B------:R-:W3:Y:S04]  /*0120*/  LDG.E R10, desc[UR6][R6.64] ;  /* 0x00000006060a7981 */ /* 0x000ee8000c1e1900 */
[----:B------:R-:W4:Y:S01]  /*0130*/  LDG.E R17, desc[UR6][R6.64+0x4] ;  /* 0x0000040606117981 */ /* 0x000f22000c1e1900 */
[----:B------:R-:W-:-:S04]  /*0140*/  IADD3 R0, PT, PT, R11, R0, RZ ;  /* 0x000000000b007210 */ /* 0x000fc80007ffe0ff */
[----:B------:R-:W-:Y:S01]  /*0150*/  ISETP.GE.U32.AND P0, PT, R0, UR5, PT ;  /* 0x0000000500007c0c */ /* 0x000fe2000bf06070 */
[----:B--2---:R-:W-:-:S04]  /*0160*/  FADD R15, R12, R13 ;  /* 0x0000000d0c0f7221 */ /* 0x004fc80000000000 */
[C---:B---3--:R-:W-:Y:S01]  /*0170*/  FMUL R15, R10.reuse, R15 ;  /* 0x0000000f0a0f7220 */ /* 0x048fe20000400000 */
[C-C-:B----4-:R-:W-:Y:S01]  /*0180*/  FADD R14, R10.reuse, R17.reuse ;  /* 0x000000110a0e7221 */ /* 0x150fe20000000000 */
[----:B------:R-:W-:-:S03]  /*0190*/  FADD R10, -R10, R17 ;  /* 0x000000110a0a7221 */ /* 0x000fc60000000100 */
[--C-:B------:R-:W-:Y:S01]  /*01a0*/  FFMA R13, -R13, R14, R15.reuse ;  /* 0x0000000e0d0d7223 */ /* 0x100fe2000000010f */
[----:B------:R-:W-:-:S04]  /*01b0*/  FFMA R15, R12, R10, R15 ;  /* 0x0000000a0c0f7223 */ /* 0x000fc8000000000f */
[----:B------:R1:W-:Y:S04]  /*01c0*/  STG.E desc[UR6][R6.64], R13 ;  /* 0x0000000d06007986 */ /* 0x0003e8000c101906 */
[----:B------:R1:W-:Y:S01]  /*01d0*/  STG.E desc[UR6][R6.64+0x4], R15 ;  /* 0x0000040f06007986 */ /* 0x0003e2000c101906 */
[----:B------:R-:W-:Y:S05]  /*01e0*/  @!P0 BRA `(.L_x_57) ;  /* 0xfffffffc00b88947 */ /* 0x000fea000383ffff */
[----:B------:R-:W-:Y:S05]  /*01f0*/  EXIT ;  /* 0x000000000000794d */ /* 0x000fea0003800000 */
.L_x_58:
        /* <DEDUP_REMOVED lines=16> */
.L_x_79:


//--------------------- .text._Z23complex_multiply_kernelPKfPfj --------------------------
	.section	.text._Z23complex_multiply_kernelPKfPfj,"ax",@progbits
	.align	128
        .global         _Z23complex_multiply_kernelPKfPfj
        .type           _Z23complex_multiply_kernelPKfPfj,@function
        .size           _Z23complex_multiply_kernelPKfPfj,(.L_x_80 - _Z23complex_multiply_kernelPKfPfj)
        .other          _Z23complex_multiply_kernelPKfPfj,@"STO_CUDA_ENTRY STV_DEFAULT"
_Z23complex_multiply_kernelPKfPfj:
.text._Z23complex_multiply_kernelPKfPfj:
        /* <DEDUP_REMOVED lines=8> */
[----:B------:R-:W0:Y:S01]  /*0080*/  LDCU UR4, c[0x0][0x370] ;  /* 0x00006e00ff0477ac */ /* 0x000e220008000800 */
[----:B------:R-:W1:Y:S01]  /*0090*/  LDCU.64 UR6, c[0x0][0x358] ;  /* 0x00006b00ff0677ac */ /* 0x000e620008000a00 */
[----:B0-----:R-:W-:-:S07]  /*00a0*/  IMAD R7, R7, UR4, RZ ;  /* 0x0000000407077c24 */ /* 0x001fce000f8e02ff */
.L_x_59:
[----:B0-----:R-:W0:Y:S01]  /*00b0*/  LDC.64 R2, c[0x0][0x388] ;  /* 0x0000e200ff027b82 */ /* 0x001e220000000a00 */
[----:B------:R-:W-:-:S07]  /*00c0*/  SHF.L.U32 R9, R0, 0x1, RZ ;  /* 0x0000000100097819 */ /* 0x000fce00000006ff */
[----:B------:R-:W2:Y:S01]  /*00d0*/  LDC.64 R4, c[0x0][0x380] ;  /* 0x0000e000ff047b82 */ /* 0x000ea20000000a00 */
[----:B0-----:R-:W-:-:S05]  /*00e0*/  IMAD.WIDE.U32 R2, R9, 0x4, R2 ;  /* 0x0000000409027825 */ /* 0x001fca00078e0002 */
[----:B-1----:R-:W3:Y:S01]  /*00f0*/  LDG.E R8, desc[UR6][R2.64+0x4] ;  /* 0x0000040602087981 */ /* 0x002ee2000c1e1900 */
[----:B--2---:R-:W-:-:S03]  /*0100*/  IMAD.WIDE.U32 R4, R9, 0x4, R4 ;  /* 0x0000000409047825 */ /* 0x004fc600078e0004 */
[----:B------:R-:W2:Y:S04]  /*0110*/  LDG.E R6, desc[UR6][R2.64] ;  /* 0x0000000602067981 */ /* 0x000ea8000c1e1900 */
[----:B------:R-:W3:Y:S04]  /*0120*/  LDG.E R11, desc[UR6][R4.64+0x4] ;  /* 0x00000406040b7981 */ /* 0x000ee8000c1e1900 */
[----:B------:R-:W2:Y:S01]  /*0130*/  LDG.E R9, desc[UR6][R4.64] ;  /* 0x0000000604097981 */ /* 0x000ea2000c1e1900 */
[----:B---3--:R-:W-:-:S04]  /*0140*/  FMUL R11, R8, R11 ;  /* 0x0000000b080b7220 */ /* 0x008fc80000400000 */
[----:B--2---:R-:W-:-:S05]  /*0150*/  FFMA R9, R6, R9, -R11 ;  /* 0x0000000906097223 */ /* 0x004fca000000080b */
[----:B------:R0:W-:Y:S04]  /*0160*/  STG.E desc[UR6][R2.64], R9 ;  /* 0x0000000902007986 */ /* 0x0001e8000c101906 */
[----:B------:R-:W2:Y:S04]  /*0170*/  LDG.E R13, desc[UR6][R4.64+0x4] ;  /* 0x00000406040d7981 */ /* 0x000ea8000c1e1900 */
[----:B------:R-:W3:Y:S01]  /*0180*/  LDG.E R11, desc[UR6][R4.64] ;  /* 0x00000006040b7981 */ /* 0x000ee2000c1e1900 */
[----:B------:R-:W-:-:S04]  /*0190*/  IADD3 R0, PT, PT, R7, R0, RZ ;  /* 0x0000000007007210 */ /* 0x000fc80007ffe0ff */
[----:B------:R-:W-:Y:S01]  /*01a0*/  ISETP.GE.U32.AND P0, PT, R0, UR5, PT ;  /* 0x0000000500007c0c */ /* 0x000fe2000bf06070 */
[----:B--2---:R-:W-:-:S04]  /*01b0*/  FMUL R13, R6, R13 ;  /* 0x0000000d060d7220 */ /* 0x004fc80000400000 */
[----:B---3--:R-:W-:-:S05]  /*01c0*/  FFMA R11, R8, R11, R13 ;  /* 0x0000000b080b7223 */ /* 0x008fca000000000d */
[----:B------:R0:W-:Y:S03]  /*01d0*/  STG.E desc[UR6][R2.64+0x4], R11 ;  /* 0x0000040b02007986 */ /* 0x0001e6000c101906 */
[----:B------:R-:W-:Y:S05]  /*01e0*/  @!P0 BRA `(.L_x_59) ;  /* 0xfffffffc00b08947 */ /* 0x000fea000383ffff */
[----:B------:R-:W-:Y:S05]  /*01f0*/  EXIT ;  /* 0x000000000000794d */ /* 0x000fea0003800000 */
.L_x_60:
        /* <DEDUP_REMOVED lines=16> */
.L_x_80:


//--------------------- .text._Z27array_weight_complex_kernelPKfPfjj --------------------------
	.section	.text._Z27array_weight_complex_kernelPKfPfjj,"ax",@progbits
	.align	128
        .global         _Z27array_weight_complex_kernelPKfPfjj
        .type           _Z27array_weight_complex_kernelPKfPfjj,@function
        .size           _Z27array_weight_complex_kernelPKfPfjj,(.L_x_81 - _Z27array_weight_complex_kernelPKfPfjj)
        .other          _Z27array_weight_complex_kernelPKfPfjj,@"STO_CUDA_ENTRY STV_DEFAULT"
_Z27array_weight_complex_kernelPKfPfjj:
.text._Z27array_weight_complex_kernelPKfPfjj:
[----:B------:R-:W-:Y:S01]  /*0000*/  LDC R1, c[0x0][0x37c] ;  /* 0x0000df00ff017b82 */ /* 0x000fe20000000800 */
[----:B------:R-:W0:Y:S07]  /*0010*/  S2R R9, SR_TID.X ;  /* 0x0000000000097919 */ /* 0x000e2e0000002100 */
[----:B------:R-:W0:Y:S01]  /*0020*/  S2UR UR6, SR_CTAID.X ;  /* 0x00000000000679c3 */ /* 0x000e220000002500 */
[----:B------:R-:W1:Y:S07]  /*0030*/  LDCU.64 UR4, c[0x0][0x358] ;  /* 0x00006b00ff0477ac */ /* 0x000e6e0008000a00 */
[----:B------:R-:W0:Y:S08]  /*0040*/  LDC R0, c[0x0][0x394] ;  /* 0x0000e500ff007b82 */ /* 0x000e300000000800 */
[----:B------:R-:W2:Y:S08]  /*0050*/  LDC.64 R2, c[0x0][0x380] ;  /* 0x0000e000ff027b82 */ /* 0x000eb00000000a00 */
[----:B------:R-:W3:Y:S01]  /*0060*/  LDC.64 R4, c[0x0][0x388] ;  /* 0x0000e200ff047b82 */ /* 0x000ee20000000a00 */
[----:B0-----:R-:W-:-:S05]  /*0070*/  IMAD R0, R9, R0, UR6 ;  /* 0x0000000609007e24 */ /* 0x001fca000f8e0200 */
[----:B------:R-:W-:Y:S01]  /*0080*/  SHF.L.U32 R7, R0, 0x1, RZ ;  /* 0x0000000100077819 */ /* 0x000fe200000006ff */
[----:B--2---:R-:W-:-:S06]  /*0090*/  IMAD.WIDE.U32 R2, R9, 0x4, R2 ;  /* 0x0000000409027825 */ /* 0x004fcc00078e0002 */
[----:B-1----:R-:W2:Y:S01]  /*00a0*/  LDG.E R2, desc[UR4][R2.64] ;  /* 0x0000000402027981 */ /* 0x002ea2000c1e1900 */
[----:B---3--:R-:W-:-:S05]  /*00b0*/  IMAD.WIDE R4, R7, 0x4, R4 ;  /* 0x0000000407047825 */ /* 0x008fca00078e0204 */
[----:B------:R-:W2:Y:S04]  /*00c0*/  LDG.E R7, desc[UR4][R4.64] ;  /* 0x0000000404077981 */ /* 0x000ea8000c1e1900 */
[----:B------:R-:W3:Y:S01]  /*00d0*/  LDG.E R9, desc[UR4][R4.64+0x4] ;  /* 0x0000040404097981 */ /* 0x000ee2000c1e1900 */
[C---:B--2---:R-:W-:Y:S01]  /*00e0*/  FMUL R7, R2.reuse, R7 ;  /* 0x0000000702077220 */ /* 0x044fe20000400000 */
[----:B---3--:R-:W-:-:S04]  /*00f0*/  FMUL R9, R2, R9 ;  /* 0x0000000902097220 */ /* 0x008fc80000400000 */
[----:B------:R-:W-:Y:S04]  /*0100*/  STG.E desc[UR4][R4.64], R7 ;  /* 0x0000000704007986 */ /* 0x000fe8000c101904 */
[----:B------:R-:W-:Y:S01]  /*0110*/  STG.E desc[UR4][R4.64+0x4], R9 ;  /* 0x0000040904007986 */ /* 0x000fe2000c101904 */
[----:B------:R-:W-:Y:S05]  /*0120*/  EXIT ;  /* 0x000000000000794d */ /* 0x000fea0003800000 */
.L_x_61:
        /* <DEDUP_REMOVED lines=13> */
.L_x_81:


//--------------------- .text._Z28vector_weight_complex_kernelPKfPfj --------------------------
	.section	.text._Z28vector_weight_complex_kernelPKfPfj,"ax",@progbits
	.align	128
        .global         _Z28vector_weight_complex_kernelPKfPfj
        .type           _Z28vector_weight_complex_kernelPKfPfj,@function
        .size           _Z28vector_weight_complex_kernelPKfPfj,(.L_x_82 - _Z28vector_weight_complex_kernelPKfPfj)
        .other          _Z28vector_weight_complex_kernelPKfPfj,@"STO_CUDA_ENTRY STV_DEFAULT"
_Z28vector_weight_complex_kernelPKfPfj:
.text._Z28vector_weight_complex_kernelPKfPfj:
        /* <DEDUP_REMOVED lines=11> */
.L_x_62:
[----:B0-----:R-:W0:Y:S01]  /*00b0*/  LDC.64 R2, c[0x0][0x388] ;  /* 0x0000e200ff027b82 */ /* 0x001e220000000a00 */
[----:B------:R-:W-:-:S07]  /*00c0*/  SHF.L.U32 R9, R0, 0x1, RZ ;  /* 0x0000000100097819 */ /* 0x000fce00000006ff */
[----:B------:R-:W2:Y:S01]  /*00d0*/  LDC.64 R4, c[0x0][0x380] ;  /* 0x0000e000ff047b82 */ /* 0x000ea20000000a00 */
[----:B0-----:R-:W-:-:S05]  /*00e0*/  IMAD.WIDE.U32 R2, R9, 0x4, R2 ;  /* 0x0000000409027825 */ /* 0x001fca00078e0002 */
[----:B-1----:R-:W3:Y:S01]  /*00f0*/  LDG.E R6, desc[UR6][R2.64] ;  /* 0x0000000602067981 */ /* 0x002ee2000c1e1900 */
[----:B--2---:R-:W-:-:S05]  /*0100*/  IMAD.WIDE.U32 R4, R0, 0x4, R4 ;  /* 0x0000000400047825 */ /* 0x004fca00078e0004 */
[----:B------:R-:W3:Y:S02]  /*0110*/  LDG.E R9, desc[UR6][R4.64] ;  /* 0x0000000604097981 */ /* 0x000ee4000c1e1900 */
[----:B---3--:R-:W-:Y:S02]  /*0120*/  FMUL R9, R6, R9 ;  /* 0x0000000906097220 */ /* 0x008fe40000400000 */
[----:B------:R-:W2:Y:S04]  /*0130*/  LDG.E R6, desc[UR6][R2.64+0x4] ;  /* 0x0000040602067981 */ /* 0x000ea8000c1e1900 */
[----:B------:R0:W-:Y:S04]  /*0140*/  STG.E desc[UR6][R2.64], R9 ;  /* 0x0000000902007986 */ /* 0x0001e8000c101906 */
[----:B------:R-:W2:Y:S01]  /*0150*/  LDG.E R11, desc[UR6][R4.64] ;  /* 0x00000006040b7981 */ /* 0x000ea2000c1e1900 */
[----:B------:R-:W-:-:S04]  /*0160*/  IADD3 R0, PT, PT, R7, R0, RZ ;  /* 0x0000000007007210 */ /* 0x000fc80007ffe0ff */
[----:B------:R-:W-:Y:S01]  /*0170*/  ISETP.GE.U32.AND P0, PT, R0, UR5, PT ;  /* 0x0000000500007c0c */ /* 0x000fe2000bf06070 */
[----:B--2---:R-:W-:-:S05]  /*0180*/  FMUL R11, R6, R11 ;  /* 0x0000000b060b7220 */ /* 0x004fca0000400000 */
[----:B------:R0:W-:Y:S07]  /*0190*/  STG.E desc[UR6][R2.64+0x4], R11 ;  /* 0x0000040b02007986 */ /* 0x0001ee000c101906 */
[----:B------:R-:W-:Y:S05]  /*01a0*/  @!P0 BRA `(.L_x_62) ;  /* 0xfffffffc00c08947 */ /* 0x000fea000383ffff */
[----:B------:R-:W-:Y:S05]  /*01b0*/  EXIT ;  /* 0x000000000000794d */ /* 0x000fea0003800000 */
.L_x_63:
        /* <DEDUP_REMOVED lines=12> */
.L_x_82:


//--------------------- .text._Z28scalar_weight_complex_kernelfPfj --------------------------
	.section	.text._Z28scalar_weight_complex_kernelfPfj,"ax",@progbits
	.align	128
        .global         _Z28scalar_weight_complex_kernelfPfj
        .type           _Z28scalar_weight_complex_kernelfPfj,@function
        .size           _Z28scalar_weight_complex_kernelfPfj,(.L_x_83 - _Z28scalar_weight_complex_kernelfPfj)
        .other          _Z28scalar_weight_complex_kernelfPfj,@"STO_CUDA_ENTRY STV_DEFAULT"
_Z28scalar_weight_complex_kernelfPfj:
.text._Z28scalar_weight_complex_kernelfPfj:
        /* <DEDUP_REMOVED lines=10> */
[----:B------:R-:W2:Y:S01]  /*00a0*/  LDCU.64 UR6, c[0x0][0x358] ;  /* 0x00006b00ff0677ac */ /* 0x000ea20008000a00 */
[----:B------:R-:W3:Y:S01]  /*00b0*/  LDCU UR8, c[0x0][0x380] ;  /* 0x00007000ff0877ac */ /* 0x000ee20008000800 */
[----:B-1----:R-:W-:-:S07]  /*00c0*/  IMAD R7, R7, UR4, RZ ;  /* 0x0000000407077c24 */ /* 0x002fce000f8e02ff */
.L_x_64:
[----:B-1----:R-:W-:-:S05]  /*00d0*/  SHF.L.U32 R3, R0, 0x1, RZ ;  /* 0x0000000100037819 */ /* 0x002fca00000006ff */
[----:B0-----:R-:W-:-:S05]  /*00e0*/  IMAD.WIDE.U32 R2, R3, 0x4, R4 ;  /* 0x0000000403027825 */ /* 0x001fca00078e0004 */
[----:B--2---:R-:W3:Y:S04]  /*00f0*/  LDG.E R6, desc[UR6][R2.64] ;  /* 0x0000000602067981 */ /* 0x004ee8000c1e1900 */
[----:B------:R-:W2:Y:S01]  /*0100*/  LDG.E R8, desc[UR6][R2.64+0x4] ;  /* 0x0000040602087981 */ /* 0x000ea2000c1e1900 */
[----:B------:R-:W-:-:S04]  /*0110*/  IADD3 R0, PT, PT, R7, R0, RZ ;  /* 0x0000000007007210 */ /* 0x000fc80007ffe0ff */
[----:B------:R-:W-:Y:S01]  /*0120*/  ISETP.GE.U32.AND P0, PT, R0, UR5, PT ;  /* 0x0000000500007c0c */ /* 0x000fe2000bf06070 */
[----:B---3--:R-:W-:Y:S01]  /*0130*/  FMUL R9, R6, UR8 ;  /* 0x0000000806097c20 */ /* 0x008fe20008400000 */
[----:B--2---:R-:W-:-:S04]  /*0140*/  FMUL R11, R8, UR8 ;  /* 0x00000008080b7c20 */ /* 0x004fc80008400000 */
[----:B------:R1:W-:Y:S04]  /*0150*/  STG.E desc[UR6][R2.64], R9 ;  /* 0x0000000902007986 */ /* 0x0003e8000c101906 */
[----:B------:R1:W-:Y:S03]  /*0160*/  STG.E desc[UR6][R2.64+0x4], R11 ;  /* 0x0000040b02007986 */ /* 0x0003e6000c101906 */
[----:B------:R-:W-:Y:S05]  /*0170*/  @!P0 BRA `(.L_x_64) ;  /* 0xfffffffc00d48947 */ /* 0x000fea000383ffff */
[----:B------:R-:W-:Y:S05]  /*0180*/  EXIT ;  /* 0x000000000000794d */ /* 0x000fea0003800000 */
.L_x_65:
        /* <DEDUP_REMOVED lines=15> */
.L_x_83:


//--------------------- .text._Z20byte_to_float_kernelPKcPfj --------------------------
	.section	.text._Z20byte_to_float_kernelPKcPfj,"ax",@progbits
	.align	128
        .global         _Z20byte_to_float_kernelPKcPfj
        .type           _Z20byte_to_float_kernelPKcPfj,@function
        .size           _Z20byte_to_float_kernelPKcPfj,(.L_x_84 - _Z20byte_to_float_kernelPKcPfj)
        .other          _Z20byte_to_float_kernelPKcPfj,@"STO_CUDA_ENTRY STV_DEFAULT"
_Z20byte_to_float_kernelPKcPfj:
.text._Z20byte_to_float_kernelPKcPfj:
        /* <DEDUP_REMOVED lines=11> */
[----:B------:R-:W3:Y:S01]  /*00b0*/  LDCU.64 UR8, c[0x0][0x380] ;  /* 0x00007000ff0877ac */ /* 0x000ee20008000a00 */
[----:B-1----:R-:W-:-:S07]  /*00c0*/  IMAD R9, R9, UR4, RZ ;  /* 0x0000000409097c24 */ /* 0x002fce000f8e02ff */
.L_x_66:
[----:B---3--:R-:W-:-:S04]  /*00d0*/  IADD3 R4, P0, PT, R0, UR8, RZ ;  /* 0x0000000800047c10 */ /* 0x008fc8000ff1e0ff */
[----:B------:R-:W-:-:S05]  /*00e0*/  IADD3.X R5, PT, PT, RZ, UR9, RZ, P0, !PT ;  /* 0x00000009ff057c10 */ /* 0x000fca00087fe4ff */
[----:B--2---:R-:W2:Y:S01]  /*00f0*/  LDG.E.S8 R4, desc[UR6][R4.64] ;  /* 0x0000000604047981 */ /* 0x004ea2000c1e1300 */
[----:B01----:R-:W-:Y:S01]  /*0100*/  IMAD.WIDE.U32 R2, R0, 0x4, R6 ;  /* 0x0000000400027825 */ /* 0x003fe200078e0006 */
[----:B------:R-:W-:-:S04]  /*0110*/  IADD3 R0, PT, PT, R9, R0, RZ ;  /* 0x0000000009007210 */ /* 0x000fc80007ffe0ff */
[----:B------:R-:W-:Y:S01]  /*0120*/  ISETP.GE.U32.AND P0, PT, R0, UR5, PT ;  /* 0x0000000500007c0c */ /* 0x000fe2000bf06070 */
[----:B--2---:R-:W0:Y:S02]  /*0130*/  I2F.S16 R11, R4 ;  /* 0x00000004000b7306 */ /* 0x004e240000101400 */
[----:B0-----:R1:W-:Y:S10]  /*0140*/  STG.E desc[UR6][R2.64], R11 ;  /* 0x0000000b02007986 */ /* 0x0013f4000c101906 */
[----:B------:R-:W-:Y:S05]  /*0150*/  @!P0 BRA `(.L_x_66) ;  /* 0xfffffffc00dc8947 */ /* 0x000fea000383ffff */
[----:B------:R-:W-:Y:S05]  /*0160*/  EXIT ;  /* 0x000000000000794d */ /* 0x000fea0003800000 */
.L_x_67:
        /* <DEDUP_REMOVED lines=9> */
.L_x_84:


//--------------------- .nv.shared.reserved.0     --------------------------
	.section	.nv.shared.reserved.0,"aw",@nobits
	.weak		__nv_reservedSMEM_offset_0_alias
	.size		__nv_reservedSMEM_offset_0_alias, 0, 64
	.other		__nv_reservedSMEM_offset_0_alias,@"STO_CUDA_RESERVED_SHARED STV_DEFAULT"
__nv_reservedSMEM_offset_0_alias:
	.zero		0
	.zero		64


//--------------------- .nv.constant0._Z35aggregate_promote_and_weight_kernelPKfPKcPfjjii --------------------------
	.section	.nv.constant0._Z35aggregate_promote_and_weight_kernelPKfPKcPfjjii,"a",@progbits
	.sectionflags	@""
	.align	4
.nv.constant0._Z35aggregate_promote_and_weight_kernelPKfPKcPfjjii:
	.zero		936


//--------------------- .nv.constant0._Z26sum_powers_dual_pol_kernelPKfPfjj --------------------------
	.section	.nv.constant0._Z26sum_powers_dual_pol_kernelPKfPfjj,"a",@progbits
	.sectionflags	@""
	.align	4
.nv.constant0._Z26sum_powers_dual_pol_kernelPKfPfjj:
	.zero		920


//--------------------- .nv.constant0._Z25beamform_summation_kernelPKfPfjj --------------------------
	.section	.nv.constant0._Z25beamform_summation_kernelPKfPfjj,"a",@progbits
	.sectionflags	@""
	.align	4
.nv.constant0._Z25beamform_summation_kernelPKfPfjj:
	.zero		920


//--------------------- .nv.constant0._Z43xGPU_channel_average_shift_and_scale_kernelPKfPfjjjff --------------------------
	.section	.nv.constant0._Z43xGPU_channel_average_shift_and_scale_kernelPKfPfjjjff,"a",@progbits
	.sectionflags	@""
	.align	4
.nv.constant0._Z43xGPU_channel_average_shift_and_scale_kernelPKfPfjjjff:
	.zero		932


//--------------------- .nv.constant0._Z27xGPU_channel_average_kernelPKfPfjjj --------------------------
	.section	.nv.constant0._Z27xGPU_channel_average_kernelPKfPfjjj,"a",@progbits
	.sectionflags	@""
	.align	4
.nv.constant0._Z27xGPU_channel_average_kernelPKfPfjjj:
	.zero		924


//--------------------- .nv.constant0._Z39detranspose_from_xGPU_and_weight_kernelPKfS0_Pfjj --------------------------
	.section	.nv.constant0._Z39detranspose_from_xGPU_and_weight_kernelPKfS0_Pfjj,"a",@progbits
	.sectionflags	@""
	.align	4
.nv.constant0._Z39detranspose_from_xGPU_and_weight_kernelPKfS0_Pfjj:
	.zero		928


//--------------------- .nv.constant0._Z28detranspose_from_xGPU_kernelPK6float2PS_jj --------------------------
	.section	.nv.constant0._Z28detranspose_from_xGPU_kernelPK6float2PS_jj,"a",@progbits
	.sectionflags	@""
	.align	4
.nv.constant0._Z28detranspose_from_xGPU_kernelPK6float2PS_jj:
	.zero		920


//--------------------- .nv.constant0._Z35transpose_to_xGPU_and_weight_kernelPKfS0_Pfjj --------------------------
	.section	.nv.constant0._Z35transpose_to_xGPU_and_weight_kernelPKfS0_Pfjj,"a",@progbits
	.sectionflags	@""
	.align	4
.nv.constant0._Z35transpose_to_xGPU_and_weight_kernelPKfS0_Pfjj:
	.zero		928


//--------------------- .nv.constant0._Z24transpose_to_xGPU_kernelPK6float2PS_jj --------------------------
	.section	.nv.constant0._Z24transpose_to_xGPU_kernelPK6float2PS_jj,"a",@progbits
	.sectionflags	@""
	.align	4
.nv.constant0._Z24transpose_to_xGPU_kernelPK6float2PS_jj:
	.zero		920


//--------------------- .nv.constant0._Z40mwax_lookup_and_apply_delay_gains_kernelPKiPKfPfjjj --------------------------
	.section	.nv.constant0._Z40mwax_lookup_and_apply_delay_gains_kernelPKiPKfPfjjj,"a",@progbits
	.sectionflags	@""
	.align	4
.nv.constant0._Z40mwax_lookup_and_apply_delay_gains_kernelPKiPKfPfjjj:
	.zero		932


//--------------------- .nv.constant0._Z30mwax_lookup_delay_gains_kernelPKiPK6float2PS1_jjj --------------------------
	.section	.nv.constant0._Z30mwax_lookup_delay_gains_kernelPKiPK6float2PS1_jjj,"a",@progbits
	.sectionflags	@""
	.align	4
.nv.constant0._Z30mwax_lookup_delay_gains_kernelPKiPK6float2PS1_jjj:
	.zero		932


//--------------------- .nv.constant0._Z28fast_complex_multiply_kernelPKfPfj --------------------------
	.section	.nv.constant0._Z28fast_complex_multiply_kernelPKfPfj,"a",@progbits
	.sectionflags	@""
	.align	4
.nv.constant0._Z28fast_complex_multiply_kernelPKfPfj:
	.zero		916


//--------------------- .nv.constant0._Z23complex_multiply_kernelPKfPfj --------------------------
	.section	.nv.constant0._Z23complex_multiply_kernelPKfPfj,"a",@progbits
	.sectionflags	@""
	.align	4
.nv.constant0._Z23complex_multiply_kernelPKfPfj:
	.zero		916


//--------------------- .nv.constant0._Z27array_weight_complex_kernelPKfPfjj --------------------------
	.section	.nv.constant0._Z27array_weight_complex_kernelPKfPfjj,"a",@progbits
	.sectionflags	@""
	.align	4
.nv.constant0._Z27array_weight_complex_kernelPKfPfjj:
	.zero		920


//--------------------- .nv.constant0._Z28vector_weight_complex_kernelPKfPfj --------------------------
	.section	.nv.constant0._Z28vector_weight_complex_kernelPKfPfj,"a",@progbits
	.sectionflags	@""
	.align	4
.nv.constant0._Z28vector_weight_complex_kernelPKfPfj:
	.zero		916


//--------------------- .nv.constant0._Z28scalar_weight_complex_kernelfPfj --------------------------
	.section	.nv.constant0._Z28scalar_weight_complex_kernelfPfj,"a",@progbits
	.sectionflags	@""
	.align	4
.nv.constant0._Z28scalar_weight_complex_kernelfPfj:
	.zero		916


//--------------------- .nv.constant0._Z20byte_to_float_kernelPKcPfj --------------------------
	.section	.nv.constant0._Z20byte_to_float_kernelPKcPfj,"a",@progbits
	.sectionflags	@""
	.align	4
.nv.constant0._Z20byte_to_float_kernelPKcPfj:
	.zero		916


//--------------------- SYMBOLS --------------------------

	.type		.nv.reservedSmem.offset0,@object
	.size		.nv.reservedSmem.offset0,0x4
